	.target	sm_90a

	.elftype	@"ET_EXEC"


//--------------------- .note.nv.tkinfo           --------------------------
	.section	.note.nv.tkinfo,"",@"SHT_NOTE"
	.sectionflags	@"SHF_NOTE_NV_TKINFO"
	.tkinfo
        /*0018*/ 	.word	0x00000002
        /*0030*/ 	.string	""
        /*0030*/ 	.string	"ptxas"
        /*0030*/ 	.string	"Cuda compilation tools, release 13.0, V13.0.88"
        /*0030*/ 	.string	"Build cuda_13.0.r13.0/compiler.36424714_0"
        /*0030*/ 	.string	"-v  -suppress-debug-info  -lineinfo  -arch sm_90a "



//--------------------- .note.nv.cuinfo           --------------------------
	.section	.note.nv.cuinfo,"",@"SHT_NOTE"
	.sectionflags	@"SHF_NOTE_NV_CUINFO"
        /*0018*/ 	.short	0x0002
        /*001a*/ 	.short	0x005a
        /*001c*/ 	.short	0x0082
	.zero		2


//--------------------- .nv.info                  --------------------------
	.section	.nv.info,"",@"SHT_CUDA_INFO"
	.align	4


	//----- nvinfo : EIATTR_REGCOUNT
	.align		4
        /*0000*/ 	.byte	0x04, 0x2f
        /*0002*/ 	.short	(.L_1 - .L_0)
	.align		4
.L_0:
        /*0004*/ 	.word	index@(matmul_kernel)
        /*0008*/ 	.word	0x000000fe


	//----- nvinfo : EIATTR_FRAME_SIZE
	.align		4
.L_1:
        /*000c*/ 	.byte	0x04, 0x11
        /*000e*/ 	.short	(.L_3 - .L_2)
	.align		4
.L_2:
        /*0010*/ 	.word	index@(matmul_kernel)
        /*0014*/ 	.word	0x00000000


	//----- nvinfo : EIATTR_MIN_STACK_SIZE
	.align		4
.L_3:
        /*0018*/ 	.byte	0x04, 0x12
        /*001a*/ 	.short	(.L_5 - .L_4)
	.align		4
.L_4:
        /*001c*/ 	.word	index@(matmul_kernel)
        /*0020*/ 	.word	0x00000000
.L_5:


//--------------------- .nv.compat                --------------------------
	.section	.nv.compat,"",@"SHT_CUDA_COMPAT_INFO"
	.align	4
        /*0000*/ 	.byte	0x02, 0x09, 0x01, 0x00, 0x02, 0x02, 0x04, 0x00, 0x02, 0x05, 0x05, 0x00, 0x03, 0x07, 0x01, 0x01
        /*0010*/ 	.byte	0x02, 0x03, 0x00, 0x00, 0x02, 0x06, 0x01, 0x00, 0x04, 0x0b, 0x08, 0x00, 0x00, 0x00, 0x00, 0x00
        /*0020*/ 	.byte	0x00, 0x00, 0x00, 0x00


//--------------------- .nv.info.matmul_kernel    --------------------------
	.section	.nv.info.matmul_kernel,"",@"SHT_CUDA_INFO"
	.sectionflags	@""
	.align	4


	//----- nvinfo : EIATTR_CUDA_API_VERSION
	.align		4
        /*0000*/ 	.byte	0x04, 0x37
        /*0002*/ 	.short	(.L_7 - .L_6)
.L_6:
        /*0004*/ 	.word	0x00000082


	//----- nvinfo : EIATTR_KPARAM_INFO
	.align		4
.L_7:
        /*0008*/ 	.byte	0x04, 0x17
        /*000a*/ 	.short	(.L_9 - .L_8)
.L_8:
        /*000c*/ 	.word	0x00000000
        /*0010*/ 	.short	0x000d
        /*0012*/ 	.short	0x0048
        /*0014*/ 	.byte	0x00, 0xf4, 0x21, 0x00


	//----- nvinfo : EIATTR_KPARAM_INFO
	.align		4
.L_9:
        /*0018*/ 	.byte	0x04, 0x17
        /*001a*/ 	.short	(.L_11 - .L_10)
.L_10:
        /*001c*/ 	.word	0x00000000
        /*0020*/ 	.short	0x000c
        /*0022*/ 	.short	0x0040
        /*0024*/ 	.byte	0x00, 0xf4, 0x21, 0x00


	//----- nvinfo : EIATTR_KPARAM_INFO
	.align		4
.L_11:
        /*0028*/ 	.byte	0x04, 0x17
        /*002a*/ 	.short	(.L_13 - .L_12)
.L_12:
        /*002c*/ 	.word	0x00000000
        /*0030*/ 	.short	0x000b
        /*0032*/ 	.short	0x0038
        /*0034*/ 	.byte	0x00, 0xf0, 0x11, 0x00


	//----- nvinfo : EIATTR_KPARAM_INFO
	.align		4
.L_13:
        /*0038*/ 	.byte	0x04, 0x17
        /*003a*/ 	.short	(.L_15 - .L_14)
.L_14:
        /*003c*/ 	.word	0x00000000
        /*0040*/ 	.short	0x000a
        /*0042*/ 	.short	0x0034
        /*0044*/ 	.byte	0x00, 0xf0, 0x11, 0x00


	//----- nvinfo : EIATTR_KPARAM_INFO
	.align		4
.L_15:
        /*0048*/ 	.byte	0x04, 0x17
        /*004a*/ 	.short	(.L_17 - .L_16)
.L_16:
        /*004c*/ 	.word	0x00000000
        /*0050*/ 	.short	0x0009
        /*0052*/ 	.short	0x0030
        /*0054*/ 	.byte	0x00, 0xf0, 0x11, 0x00


	//----- nvinfo : EIATTR_KPARAM_INFO
	.align		4
.L_17:
        /*0058*/ 	.byte	0x04, 0x17
        /*005a*/ 	.short	(.L_19 - .L_18)
.L_18:
        /*005c*/ 	.word	0x00000000
        /*0060*/ 	.short	0x0008
        /*0062*/ 	.short	0x002c
        /*0064*/ 	.byte	0x00, 0xf0, 0x11, 0x00


	//----- nvinfo : EIATTR_KPARAM_INFO
	.align		4
.L_19:
        /*0068*/ 	.byte	0x04, 0x17
        /*006a*/ 	.short	(.L_21 - .L_20)
.L_20:
        /*006c*/ 	.word	0x00000000
        /*0070*/ 	.short	0x0007
        /*0072*/ 	.short	0x0028
        /*0074*/ 	.byte	0x00, 0xf0, 0x11, 0x00


	//----- nvinfo : EIATTR_KPARAM_INFO
	.align		4
.L_21:
        /*0078*/ 	.byte	0x04, 0x17
        /*007a*/ 	.short	(.L_23 - .L_22)
.L_22:
        /*007c*/ 	.word	0x00000000
        /*0080*/ 	.short	0x0006
        /*0082*/ 	.short	0x0024
        /*0084*/ 	.byte	0x00, 0xf0, 0x11, 0x00


	//----- nvinfo : EIATTR_KPARAM_INFO
	.align		4
.L_23:
        /*0088*/ 	.byte	0x04, 0x17
        /*008a*/ 	.short	(.L_25 - .L_24)
.L_24:
        /*008c*/ 	.word	0x00000000
        /*0090*/ 	.short	0x0005
        /*0092*/ 	.short	0x0020
        /*0094*/ 	.byte	0x00, 0xf0, 0x11, 0x00


	//----- nvinfo : EIATTR_KPARAM_INFO
	.align		4
.L_25:
        /*0098*/ 	.byte	0x04, 0x17
        /*009a*/ 	.short	(.L_27 - .L_26)
.L_26:
        /*009c*/ 	.word	0x00000000
        /*00a0*/ 	.short	0x0004
        /*00a2*/ 	.short	0x001c
        /*00a4*/ 	.byte	0x00, 0xf0, 0x11, 0x00


	//----- nvinfo : EIATTR_KPARAM_INFO
	.align		4
.L_27:
        /*00a8*/ 	.byte	0x04, 0x17
        /*00aa*/ 	.short	(.L_29 - .L_28)
.L_28:
        /*00ac*/ 	.word	0x00000000
        /*00b0*/ 	.short	0x0003
        /*00b2*/ 	.short	0x0018
        /*00b4*/ 	.byte	0x00, 0xf0, 0x11, 0x00


	//----- nvinfo : EIATTR_KPARAM_INFO
	.align		4
.L_29:
        /*00b8*/ 	.byte	0x04, 0x17
        /*00ba*/ 	.short	(.L_31 - .L_30)
.L_30:
        /*00bc*/ 	.word	0x00000000
        /*00c0*/ 	.short	0x0002
        /*00c2*/ 	.short	0x0010
        /*00c4*/ 	.byte	0x00, 0xf4, 0x21, 0x00


	//----- nvinfo : EIATTR_KPARAM_INFO
	.align		4
.L_31:
        /*00c8*/ 	.byte	0x04, 0x17
        /*00ca*/ 	.short	(.L_33 - .L_32)
.L_32:
        /*00cc*/ 	.word	0x00000000
        /*00d0*/ 	.short	0x0001
        /*00d2*/ 	.short	0x0008
        /*00d4*/ 	.byte	0x00, 0xf4, 0x21, 0x00


	//----- nvinfo : EIATTR_KPARAM_INFO
	.align		4
.L_33:
        /*00d8*/ 	.byte	0x04, 0x17
        /*00da*/ 	.short	(.L_35 - .L_34)
.L_34:
        /*00dc*/ 	.word	0x00000000
        /*00e0*/ 	.short	0x0000
        /*00e2*/ 	.short	0x0000
        /*00e4*/ 	.byte	0x00, 0xf4, 0x21, 0x00


	//----- nvinfo : EIATTR_EXPLICIT_CLUSTER
	.align		4
.L_35:
        /*00e8*/ 	.byte	0x01, 0x3e
	.zero		2


	//----- nvinfo : EIATTR_CTA_PER_CLUSTER
	.align		4
        /*00ec*/ 	.byte	0x04, 0x3d
        /*00ee*/ 	.short	(.L_37 - .L_36)
.L_36:
        /*00f0*/ 	.word	0x00000004
        /*00f4*/ 	.word	0x00000001
        /*00f8*/ 	.word	0x00000001


	//----- nvinfo : EIATTR_SPARSE_MMA_MASK
	.align		4
.L_37:
        /*00fc*/ 	.byte	0x03, 0x50
        /*00fe*/ 	.short	0x0000


	//----- nvinfo : EIATTR_MAXREG_COUNT
	.align		4
        /*0100*/ 	.byte	0x03, 0x1b
        /*0102*/ 	.short	0x00ff


	//----- nvinfo : EIATTR_NUM_BARRIERS
	.align		4
        /*0104*/ 	.byte	0x02, 0x4c
        /*0106*/ 	.byte	0x01
	.zero		1


	//----- nvinfo : EIATTR_MERCURY_ISA_VERSION
	.align		4
        /*0108*/ 	.byte	0x03, 0x5f
        /*010a*/ 	.short	0x0101


	//----- nvinfo : EIATTR_EXIT_INSTR_OFFSETS
	.align		4
        /*010c*/ 	.byte	0x04, 0x1c
        /*010e*/ 	.short	(.L_39 - .L_38)


	//   ....[0]....
.L_38:
        /*0110*/ 	.word	0x00005700


	//   ....[1]....
        /*0114*/ 	.word	0x00005730


	//----- nvinfo : EIATTR_REQNTID
	.align		4
.L_39:
        /*0118*/ 	.byte	0x04, 0x10
        /*011a*/ 	.short	(.L_41 - .L_40)
.L_40:
        /*011c*/ 	.word	0x00000080
        /*0120*/ 	.word	0x00000001
        /*0124*/ 	.word	0x00000001


	//----- nvinfo : EIATTR_CBANK_PARAM_SIZE
	.align		4
.L_41:
        /*0128*/ 	.byte	0x03, 0x19
        /*012a*/ 	.short	0x0050


	//----- nvinfo : EIATTR_PARAM_CBANK
	.align		4
        /*012c*/ 	.byte	0x04, 0x0a
        /*012e*/ 	.short	(.L_43 - .L_42)
	.align		4
.L_42:
        /*0130*/ 	.word	index@(.nv.constant0.matmul_kernel)
        /*0134*/ 	.short	0x0210
        /*0136*/ 	.short	0x0050


	//----- nvinfo : EIATTR_SW_WAR
	.align		4
.L_43:
        /*0138*/ 	.byte	0x04, 0x36
        /*013a*/ 	.short	(.L_45 - .L_44)
.L_44:
        /*013c*/ 	.word	0x00000008
.L_45:


//--------------------- .nv.callgraph             --------------------------
	.section	.nv.callgraph,"",@"SHT_CUDA_CALLGRAPH"
	.align	4
	.sectionentsize	8
	.align		4
        /*0000*/ 	.word	0x00000000
	.align		4
        /*0004*/ 	.word	0xffffffff
	.align		4
        /*0008*/ 	.word	0x00000000
	.align		4
        /*000c*/ 	.word	0xfffffffe
	.align		4
        /*0010*/ 	.word	0x00000000
	.align		4
        /*0014*/ 	.word	0xfffffffd
	.align		4
        /*0018*/ 	.word	0x00000000
	.align		4
        /*001c*/ 	.word	0xfffffffc


//--------------------- .text.matmul_kernel       --------------------------
	.section	.text.matmul_kernel,"ax",@progbits
	.align	128
        .global         matmul_kernel
        .type           matmul_kernel,@function
        .size           matmul_kernel,(.L_x_3 - matmul_kernel)
        .other          matmul_kernel,@"STO_CUDA_ENTRY STV_DEFAULT"
matmul_kernel:
.text.matmul_kernel:
[----:B------:R-:W-:Y:S08]  /*0000*/  LDC R1, c[0x0][0x28] ;  /* 0x00000a00ff017b82 */ /* 0x000ff00000000800 */
[----:B------:R-:W0:Y:S01]  /*0010*/  LDC.64 R36, c[0x0][0x228] ;  /* 0x00008a00ff247b82 */ /* 0x000e220000000a00 */
[----:B------:R-:W1:Y:S01]  /*0020*/  S2R R72, SR_TID.X ;  /* 0x0000000000487919 */ /* 0x000e620000002100 */
[----:B------:R-:W-:Y:S01]  /*0030*/  ULDC.64 UR24, c[0x0][0x208] ;  /* 0x0000820000187ab9 */ /* 0x000fe20000000a00 */
[----:B------:R-:W-:-:S02]  /*0040*/  CS2R R24, SRZ ;  /* 0x0000000000187805 */ /* 0x000fc4000001ff00 */
[----:B------:R-:W-:Y:S02]  /*0050*/  CS2R R26, SRZ ;  /* 0x00000000001a7805 */ /* 0x000fe4000001ff00 */
[----:B------:R-:W-:Y:S02]  /*0060*/  CS2R R32, SRZ ;  /* 0x0000000000207805 */ /* 0x000fe4000001ff00 */
[----:B------:R-:W-:Y:S02]  /*0070*/  CS2R R34, SRZ ;  /* 0x0000000000227805 */ /* 0x000fe4000001ff00 */
[----:B------:R-:W-:Y:S01]  /*0080*/  CS2R R40, SRZ ;  /* 0x0000000000287805 */ /* 0x000fe2000001ff00 */
[----:B------:R-:W2:Y:S01]  /*0090*/  S2UR UR4, SR_CTAID.X ;  /* 0x00000000000479c3 */ /* 0x000ea20000002500 */
[----:B------:R-:W-:Y:S02]  /*00a0*/  CS2R R42, SRZ ;  /* 0x00000000002a7805 */ /* 0x000fe4000001ff00 */
[----:B------:R-:W-:-:S02]  /*00b0*/  CS2R R48, SRZ ;  /* 0x0000000000307805 */ /* 0x000fc4000001ff00 */
[----:B------:R-:W-:-:S03]  /*00c0*/  CS2R R50, SRZ ;  /* 0x0000000000327805 */ /* 0x000fc6000001ff00 */
[----:B------:R-:W3:Y:S01]  /*00d0*/  LDC R174, c[0x0][0x230] ;  /* 0x00008c00ffae7b82 */ /* 0x000ee20000000800 */
[----:B0-----:R-:W-:-:S07]  /*00e0*/  VIADD R0, R37, 0xff ;  /* 0x000000ff25007836 */ /* 0x001fce0000000000 */
[----:B------:R-:W0:Y:S01]  /*00f0*/  S2UR UR12, SR_CgaCtaId ;  /* 0x00000000000c79c3 */ /* 0x000e220000008800 */
[----:B------:R-:W-:Y:S02]  /*0100*/  SHF.R.S32.HI R3, RZ, 0x1f, R0 ;  /* 0x0000001fff037819 */ /* 0x000fe40000011400 */
[----:B--2---:R-:W-:Y:S01]  /*0110*/  I2FP.F32.U32 R5, UR4 ;  /* 0x0000000400057c45 */ /* 0x004fe20008201000 */
[----:B------:R-:W-:Y:S01]  /*0120*/  ULDC UR4, c[0x0][0x150] ;  /* 0x0000540000047ab9 */ /* 0x000fe20000000800 */
[----:B------:R-:W-:Y:S02]  /*0130*/  LEA.HI R3, R3, R0, RZ, 0x8 ;  /* 0x0000000003037211 */ /* 0x000fe400078f40ff */
[----:B-1----:R-:W-:Y:S01]  /*0140*/  SHF.R.U32.HI R71, RZ, 0x6, R72 ;  /* 0x00000006ff477819 */ /* 0x002fe20000011648 */
[----:B------:R-:W-:Y:S01]  /*0150*/  FMUL R5, R5, UR4 ;  /* 0x0000000405057c20 */ /* 0x000fe20008400000 */
[----:B------:R-:W-:Y:S01]  /*0160*/  SHF.R.S32.HI R3, RZ, 0x8, R3 ;  /* 0x00000008ff037819 */ /* 0x000fe20000011403 */
[----:B---3--:R-:W-:Y:S01]  /*0170*/  VIADD R174, R174, 0x3f ;  /* 0x0000003faeae7836 */ /* 0x008fe20000000000 */
[----:B------:R-:W-:-:S03]  /*0180*/  SGXT.U32 R71, R71, 0x1 ;  /* 0x000000014747781a */ /* 0x000fc60000000000 */
[----:B------:R-:W-:Y:S01]  /*0190*/  IMAD.SHL.U32 R4, R3, 0x8, RZ ;  /* 0x0000000803047824 */ /* 0x000fe200078e00ff */
[----:B------:R-:W1:Y:S01]  /*01a0*/  F2I.U32.TRUNC.NTZ R5, R5 ;  /* 0x0000000500057305 */ /* 0x000e62000020f000 */
[----:B------:R-:W-:-:S03]  /*01b0*/  LOP3.LUT R87, R72, 0x3f, RZ, 0xc0, !PT ;  /* 0x0000003f48577812 */ /* 0x000fc600078ec0ff */
[----:B------:R-:W-:-:S04]  /*01c0*/  IABS R7, R4 ;  /* 0x0000000400077213 */ /* 0x000fc80000000000 */
[----:B------:R-:W2:Y:S01]  /*01d0*/  I2F.RP R0, R7 ;  /* 0x0000000700007306 */ /* 0x000ea20000209400 */
[----:B-1----:R-:W-:-:S07]  /*01e0*/  IABS R11, R5 ;  /* 0x00000005000b7213 */ /* 0x002fce0000000000 */
[----:B--2---:R-:W1:Y:S02]  /*01f0*/  MUFU.RCP R0, R0 ;  /* 0x0000000000007308 */ /* 0x004e640000001000 */
[----:B-1----:R-:W-:Y:S01]  /*0200*/  VIADD R2, R0, 0xffffffe ;  /* 0x0ffffffe00027836 */ /* 0x002fe20000000000 */
[----:B------:R-:W-:-:S05]  /*0210*/  IABS R0, R4 ;  /* 0x0000000400007213 */ /* 0x000fca0000000000 */
[----:B------:R1:W2:Y:S01]  /*0220*/  F2I.FTZ.U32.TRUNC.NTZ R3, R2 ;  /* 0x0000000200037305 */ /* 0x0002a2000021f000 */
[----:B------:R-:W-:Y:S02]  /*0230*/  IMAD.MOV R0, RZ, RZ, -R0 ;  /* 0x000000ffff007224 */ /* 0x000fe400078e0a00 */
[----:B-1----:R-:W-:Y:S02]  /*0240*/  IMAD.MOV.U32 R2, RZ, RZ, RZ ;  /* 0x000000ffff027224 */ /* 0x002fe400078e00ff */
[----:B--2---:R-:W-:-:S04]  /*0250*/  IMAD.MOV R6, RZ, RZ, -R3 ;  /* 0x000000ffff067224 */ /* 0x004fc800078e0a03 */
[----:B------:R-:W-:-:S04]  /*0260*/  IMAD R9, R6, R7, RZ ;  /* 0x0000000706097224 */ /* 0x000fc800078e02ff */
[----:B------:R-:W-:-:S06]  /*0270*/  IMAD.HI.U32 R2, R3, R9, R2 ;  /* 0x0000000903027227 */ /* 0x000fcc00078e0002 */
[----:B------:R-:W-:-:S04]  /*0280*/  IMAD.HI.U32 R2, R2, R11, RZ ;  /* 0x0000000b02027227 */ /* 0x000fc800078e00ff */
[----:B------:R-:W-:-:S05]  /*0290*/  IMAD R0, R2, R0, R11 ;  /* 0x0000000002007224 */ /* 0x000fca00078e020b */
[----:B------:R-:W-:-:S13]  /*02a0*/  ISETP.GT.U32.AND P1, PT, R7, R0, PT ;  /* 0x000000000700720c */ /* 0x000fda0003f24070 */
[----:B------:R-:W-:Y:S02]  /*02b0*/  @!P1 IMAD.IADD R0, R0, 0x1, -R7 ;  /* 0x0000000100009824 */ /* 0x000fe400078e0a07 */
[----:B------:R-:W-:Y:S01]  /*02c0*/  @!P1 VIADD R2, R2, 0x1 ;  /* 0x0000000102029836 */ /* 0x000fe20000000000 */
[----:B------:R-:W-:Y:S02]  /*02d0*/  ISETP.NE.AND P1, PT, R4, RZ, PT ;  /* 0x000000ff0400720c */ /* 0x000fe40003f25270 */
[----:B------:R-:W-:Y:S02]  /*02e0*/  ISETP.GE.U32.AND P0, PT, R0, R7, PT ;  /* 0x000000070000720c */ /* 0x000fe40003f06070 */
[----:B------:R-:W-:-:S04]  /*02f0*/  LOP3.LUT R0, R5, R4, RZ, 0x3c, !PT ;  /* 0x0000000405007212 */ /* 0x000fc800078e3cff */
[----:B------:R-:W-:Y:S01]  /*0300*/  ISETP.GE.AND P2, PT, R0, RZ, PT ;  /* 0x000000ff0000720c */ /* 0x000fe20003f46270 */
[----:B------:R-:W-:-:S05]  /*0310*/  VIADD R0, R36, 0x3f ;  /* 0x0000003f24007836 */ /* 0x000fca0000000000 */
[----:B------:R-:W-:Y:S01]  /*0320*/  SHF.R.S32.HI R3, RZ, 0x1f, R0 ;  /* 0x0000001fff037819 */ /* 0x000fe20000011400 */
[----:B------:R-:W-:-:S03]  /*0330*/  @P0 VIADD R2, R2, 0x1 ;  /* 0x0000000102020836 */ /* 0x000fc60000000000 */
[----:B------:R-:W-:-:S03]  /*0340*/  LEA.HI R3, R3, R0, RZ, 0x6 ;  /* 0x0000000003037211 */ /* 0x000fc600078f30ff */
[----:B------:R-:W-:Y:S01]  /*0350*/  @!P2 IMAD.MOV R2, RZ, RZ, -R2 ;  /* 0x000000ffff02a224 */ /* 0x000fe200078e0a02 */
[----:B------:R-:W-:-:S05]  /*0360*/  @!P1 LOP3.LUT R2, RZ, R4, RZ, 0x33, !PT ;  /* 0x00000004ff029212 */ /* 0x000fca00078e33ff */
[----:B------:R-:W-:Y:S02]  /*0370*/  IMAD.SHL.U32 R6, R2, 0x8, RZ ;  /* 0x0000000802067824 */ /* 0x000fe400078e00ff */
[----:B------:R-:W-:-:S03]  /*0380*/  IMAD.MOV R2, RZ, RZ, -R2 ;  /* 0x000000ffff027224 */ /* 0x000fc600078e0a02 */
[----:B------:R-:W-:Y:S01]  /*0390*/  LEA.HI.SX32 R3, R3, -R6, 0x1a ;  /* 0x8000000603037211 */ /* 0x000fe200078fd2ff */
[----:B------:R-:W-:-:S03]  /*03a0*/  IMAD R11, R4, R2, R5 ;  /* 0x00000002040b7224 */ /* 0x000fc600078e0205 */
[----:B------:R-:W-:-:S04]  /*03b0*/  VIMNMX R8, R3, 0x8, PT ;  /* 0x0000000803087848 */ /* 0x000fc80003fe0100 */
[-C--:B------:R-:W-:Y:S02]  /*03c0*/  IABS R7, R8.reuse ;  /* 0x0000000800077213 */ /* 0x080fe40000000000 */
[----:B------:R-:W-:Y:S02]  /*03d0*/  IABS R4, R8 ;  /* 0x0000000800047213 */ /* 0x000fe40000000000 */
[----:B------:R-:W1:Y:S01]  /*03e0*/  I2F.RP R0, R7 ;  /* 0x0000000700007306 */ /* 0x000e620000209400 */
[C---:B------:R-:W-:Y:S02]  /*03f0*/  R2UR UR5, R8.reuse ;  /* 0x00000000080572ca */ /* 0x040fe400000e0000 */
[----:B------:R-:W-:-:S11]  /*0400*/  R2UR UR6, R8 ;  /* 0x00000000080672ca */ /* 0x000fd600000e0000 */
[----:B------:R-:W-:Y:S01]  /*0410*/  UISETP.NE.AND UP0, UPT, UR5, URZ, UPT ;  /* 0x0000003f0500728c */ /* 0x000fe2000bf05270 */
[----:B-1----:R-:W1:Y:S02]  /*0420*/  MUFU.RCP R0, R0 ;  /* 0x0000000000007308 */ /* 0x002e640000001000 */
[----:B-1----:R-:W-:Y:S02]  /*0430*/  VIADD R3, R0, 0xffffffe ;  /* 0x0ffffffe00037836 */ /* 0x002fe40000000000 */
[----:B------:R-:W-:-:S04]  /*0440*/  IMAD.MOV R0, RZ, RZ, -R4 ;  /* 0x000000ffff007224 */ /* 0x000fc800078e0a04 */
[----:B------:R-:W1:Y:S02]  /*0450*/  F2I.FTZ.U32.TRUNC.NTZ R3, R3 ;  /* 0x0000000300037305 */ /* 0x000e64000021f000 */
[----:B-1----:R-:W-:-:S04]  /*0460*/  IMAD.MOV R9, RZ, RZ, -R3 ;  /* 0x000000ffff097224 */ /* 0x002fc800078e0a03 */
[----:B------:R-:W-:Y:S01]  /*0470*/  IMAD.MOV.U32 R2, RZ, RZ, R9 ;  /* 0x000000ffff027224 */ /* 0x000fe200078e0009 */
[----:B------:R-:W-:-:S03]  /*0480*/  IABS R9, R11 ;  /* 0x0000000b00097213 */ /* 0x000fc60000000000 */
[----:B------:R-:W-:Y:S02]  /*0490*/  IMAD R5, R2, R7, RZ ;  /* 0x0000000702057224 */ /* 0x000fe400078e02ff */
[----:B------:R-:W-:-:S04]  /*04a0*/  IMAD.MOV.U32 R2, RZ, RZ, RZ ;  /* 0x000000ffff027224 */ /* 0x000fc800078e00ff */
[----:B------:R-:W-:-:S06]  /*04b0*/  IMAD.HI.U32 R2, R3, R5, R2 ;  /* 0x0000000503027227 */ /* 0x000fcc00078e0002 */
[----:B------:R-:W-:-:S04]  /*04c0*/  IMAD.HI.U32 R2, R2, R9, RZ ;  /* 0x0000000902027227 */ /* 0x000fc800078e00ff */
[----:B------:R-:W-:-:S05]  /*04d0*/  IMAD R0, R2, R0, R9 ;  /* 0x0000000002007224 */ /* 0x000fca00078e0209 */
[----:B------:R-:W-:-:S13]  /*04e0*/  ISETP.GT.U32.AND P1, PT, R7, R0, PT ;  /* 0x000000000700720c */ /* 0x000fda0003f24070 */
[----:B------:R-:W-:Y:S02]  /*04f0*/  @!P1 IMAD.IADD R0, R0, 0x1, -R7 ;  /* 0x0000000100009824 */ /* 0x000fe400078e0a07 */
[----:B------:R-:W-:-:S03]  /*0500*/  @!P1 VIADD R2, R2, 0x1 ;  /* 0x0000000102029836 */ /* 0x000fc60000000000 */
[----:B------:R-:W-:Y:S02]  /*0510*/  ISETP.GE.U32.AND P0, PT, R0, R7, PT ;  /* 0x000000070000720c */ /* 0x000fe40003f06070 */
[----:B------:R-:W-:-:S04]  /*0520*/  LOP3.LUT R0, R11, R8, RZ, 0x3c, !PT ;  /* 0x000000080b007212 */ /* 0x000fc800078e3cff */
[----:B------:R-:W-:-:S07]  /*0530*/  ISETP.GE.AND P2, PT, R0, RZ, PT ;  /* 0x000000ff0000720c */ /* 0x000fce0003f46270 */
[----:B------:R-:W-:Y:S01]  /*0540*/  @P0 VIADD R2, R2, 0x1 ;  /* 0x0000000102020836 */ /* 0x000fe20000000000 */
[----:B------:R-:W-:-:S05]  /*0550*/  ISETP.GE.AND P0, PT, R174, 0x40, PT ;  /* 0x00000040ae00780c */ /* 0x000fca0003f06270 */
[----:B------:R-:W-:-:S05]  /*0560*/  @!P2 IMAD.MOV R2, RZ, RZ, -R2 ;  /* 0x000000ffff02a224 */ /* 0x000fca00078e0a02 */
[----:B------:R-:W-:-:S09]  /*0570*/  R2UR UR4, R2 ;  /* 0x00000000020472ca */ /* 0x000fd200000e0000 */
[----:B------:R-:W-:-:S03]  /*0580*/  @!UP0 ULOP3.LUT UR4, URZ, UR6, URZ, 0x33, !UPT ;  /* 0x000000063f048292 */ /* 0x000fc6000f8e333f */
[----:B------:R-:W-:Y:S01]  /*0590*/  UMOV UR6, 0x400 ;  /* 0x0000040000067882 */ /* 0x000fe20000000000 */
[----:B------:R-:W-:-:S06]  /*05a0*/  UIADD3 UR5, -UR4, URZ, URZ ;  /* 0x0000003f04057290 */ /* 0x000fcc000fffe13f */
[----:B------:R-:W-:Y:S01]  /*05b0*/  IMAD R0, R8, UR5, R11 ;  /* 0x0000000508007c24 */ /* 0x000fe2000f8e020b */
[----:B0-----:R-:W-:Y:S02]  /*05c0*/  USHF.L.U32 UR5, UR12, 0x6, URZ ;  /* 0x000000060c057899 */ /* 0x001fe4000800063f */
[----:B------:R-:W-:Y:S01]  /*05d0*/  ULEA UR12, UR12, UR6, 0x18 ;  /* 0x000000060c0c7291 */ /* 0x000fe2000f8ec03f */
[----:B------:R-:W-:Y:S01]  /*05e0*/  IMAD.IADD R0, R6, 0x1, R0 ;  /* 0x0000000106007824 */ /* 0x000fe200078e0200 */
[----:B------:R-:W-:-:S03]  /*05f0*/  ULOP3.LUT UR5, UR5, 0xc0, URZ, 0xc0, !UPT ;  /* 0x000000c005057892 */ /* 0x000fc6000f8ec03f */
[----:B------:R-:W-:Y:S01]  /*0600*/  IMAD R6, R0, 0x40, R87 ;  /* 0x0000004000067824 */ /* 0x000fe200078e0257 */
[----:B------:R-:W-:-:S06]  /*0610*/  ULEA UR5, UR4, UR5, 0x8 ;  /* 0x0000000504057291 */ /* 0x000fcc000f8e403f */
[----:B------:R-:W-:-:S04]  /*0620*/  LOP3.LUT R70, R71, UR5, RZ, 0xfc, !PT ;  /* 0x0000000547467c12 */ /* 0x000fc8000f8efcff */
[C---:B------:R-:W-:Y:S02]  /*0630*/  LOP3.LUT R69, R70.reuse, 0x2, RZ, 0xfc, !PT ;  /* 0x0000000246457812 */ /* 0x040fe400078efcff */
[C---:B------:R-:W-:Y:S02]  /*0640*/  LOP3.LUT R68, R70.reuse, 0x4, RZ, 0xfc, !PT ;  /* 0x0000000446447812 */ /* 0x040fe400078efcff */
[C---:B------:R-:W-:Y:S02]  /*0650*/  LOP3.LUT R67, R70.reuse, 0x6, RZ, 0xfc, !PT ;  /* 0x0000000646437812 */ /* 0x040fe400078efcff */
[C---:B------:R-:W-:Y:S02]  /*0660*/  LOP3.LUT R66, R70.reuse, 0x8, RZ, 0xfc, !PT ;  /* 0x0000000846427812 */ /* 0x040fe400078efcff */
[C---:B------:R-:W-:Y:S02]  /*0670*/  LOP3.LUT R65, R70.reuse, 0xa, RZ, 0xfc, !PT ;  /* 0x0000000a46417812 */ /* 0x040fe400078efcff */
[----:B------:R-:W-:-:S02]  /*0680*/  LOP3.LUT R64, R70, 0xc, RZ, 0xfc, !PT ;  /* 0x0000000c46407812 */ /* 0x000fc400078efcff */
        /* <DEDUP_REMOVED lines=24> */
[----:B------:R-:W-:Y:S01]  /*0810*/  LOP3.LUT R7, R70, 0x3e, RZ, 0xfc, !PT ;  /* 0x0000003e46077812 */ /* 0x000fe200078efcff */
[----:B------:R-:W-:Y:S06]  /*0820*/  @!P0 BRA `(.L_x_0) ;  /* 0x0000004000788947 */ /* 0x000fec0003800000 */
[----:B------:R-:W-:Y:S01]  /*0830*/  IABS R75, R37 ;  /* 0x00000025004b7213 */ /* 0x000fe20000000000 */
[----:B------:R-:W-:Y:S01]  /*0840*/  ULDC UR4, c[0x0][0x234] ;  /* 0x00008d0000047ab9 */ /* 0x000fe20000000800 */
[----:B------:R-:W-:Y:S01]  /*0850*/  IABS R80, R36 ;  /* 0x0000002400507213 */ /* 0x000fe20000000000 */
[----:B------:R-:W-:Y:S01]  /*0860*/  ULDC.64 UR6, c[0x0][0x210] ;  /* 0x0000840000067ab9 */ /* 0x000fe20000000a00 */
[----:B------:R-:W0:Y:S01]  /*0870*/  I2F.RP R0, R75 ;  /* 0x0000004b00007306 */ /* 0x000e220000209400 */
[----:B------:R-:W-:Y:S01]  /*0880*/  IABS R30, R10 ;  /* 0x0000000a001e7213 */ /* 0x000fe20000000000 */
[----:B------:R-:W1:Y:S01]  /*0890*/  LDC R88, c[0x0][0x23c] ;  /* 0x00008f00ff587b82 */ /* 0x000e620000000800 */
[----:B------:R-:W-:Y:S01]  /*08a0*/  IABS R28, R9 ;  /* 0x00000009001c7213 */ /* 0x000fe20000000000 */
[----:B------:R-:W-:Y:S01]  /*08b0*/  USHF.R.U32.HI UR13, URZ, 0x4, UR12 ;  /* 0x000000043f0d7899 */ /* 0x000fe2000801160c */
[----:B------:R-:W-:Y:S01]  /*08c0*/  IABS R32, R11 ;  /* 0x0000000b00207213 */ /* 0x000fe20000000000 */
[----:B------:R-:W-:Y:S01]  /*08d0*/  UMOV UR5, URZ ;  /* 0x0000003f00057c82 */ /* 0x000fe20008000000 */
[----:B------:R-:W-:Y:S01]  /*08e0*/  IABS R34, R12 ;  /* 0x0000000c00227213 */ /* 0x000fe20000000000 */
[----:B------:R-:W2:Y:S01]  /*08f0*/  I2F.RP R24, R80 ;  /* 0x0000005000187306 */ /* 0x000ea20000209400 */
[----:B------:R-:W-:Y:S01]  /*0900*/  IABS R38, R13 ;  /* 0x0000000d00267213 */ /* 0x000fe20000000000 */
[----:B------:R-:W3:Y:S01]  /*0910*/  LDC R112, c[0x0][0x238] ;  /* 0x00008e00ff707b82 */ /* 0x000ee20000000800 */
[----:B------:R-:W-:Y:S01]  /*0920*/  IABS R40, R18 ;  /* 0x0000001200287213 */ /* 0x000fe20000000000 */
[----:B------:R-:W-:Y:S01]  /*0930*/  USGXT.U32 UR13, UR13, 0xe ;  /* 0x0000000e0d0d789a */ /* 0x000fe20008000000 */
[----:B------:R-:W-:Y:S01]  /*0940*/  IABS R42, R20 ;  /* 0x00000014002a7213 */ /* 0x000fe20000000000 */
[----:B------:R-:W-:Y:S01]  /*0950*/  ULDC UR14, c[0x0][0x230] ;  /* 0x00008c00000e7ab9 */ /* 0x000fe20000000800 */
[----:B------:R-:W-:Y:S01]  /*0960*/  IABS R44, R22 ;  /* 0x00000016002c7213 */ /* 0x000fe20000000000 */
[----:B0-----:R-:W0:Y:S01]  /*0970*/  MUFU.RCP R0, R0 ;  /* 0x0000000000007308 */ /* 0x001e220000001000 */
[----:B------:R-:W-:Y:S01]  /*0980*/  IABS R46, R23 ;  /* 0x00000017002e7213 */ /* 0x000fe20000000000 */
[----:B------:R-:W-:Y:S01]  /*0990*/  UIADD3 UR8, UP0, UR13, 0x80, URZ ;  /* 0x000000800d087890 */ /* 0x000fe2000ff1e03f */
[----:B------:R-:W-:-:S02]  /*09a0*/  IABS R48, R59 ;  /* 0x0000003b00307213 */ /* 0x000fc40000000000 */
[----:B------:R-:W-:Y:S02]  /*09b0*/  IABS R50, R60 ;  /* 0x0000003c00327213 */ /* 0x000fe40000000000 */
[----:B------:R-:W-:Y:S01]  /*09c0*/  IABS R52, R62 ;  /* 0x0000003e00347213 */ /* 0x000fe20000000000 */
[----:B--2---:R-:W2:Y:S01]  /*09d0*/  MUFU.RCP R24, R24 ;  /* 0x0000001800187308 */ /* 0x004ea20000001000 */
[----:B------:R-:W-:Y:S01]  /*09e0*/  IABS R54, R64 ;  /* 0x0000004000367213 */ /* 0x000fe20000000000 */
[----:B-1----:R-:W-:Y:S01]  /*09f0*/  IMAD R87, R87, R88, RZ ;  /* 0x0000005857577224 */ /* 0x002fe200078e02ff */
[----:B------:R-:W-:Y:S01]  /*0a00*/  IABS R74, R65 ;  /* 0x00000041004a7213 */ /* 0x000fe20000000000 */
[----:B------:R-:W-:Y:S01]  /*0a10*/  IMAD.SHL.U32 R88, R88, 0x40, RZ ;  /* 0x0000004058587824 */ /* 0x000fe200078e00ff */
[----:B------:R-:W-:Y:S02]  /*0a20*/  IABS R76, R68 ;  /* 0x00000044004c7213 */ /* 0x000fe40000000000 */
[----:B------:R-:W-:Y:S01]  /*0a30*/  IABS R78, R69 ;  /* 0x00000045004e7213 */ /* 0x000fe20000000000 */
[----:B0-----:R-:W-:Y:S01]  /*0a40*/  VIADD R2, R0, 0xffffffe ;  /* 0x0ffffffe00027836 */ /* 0x001fe20000000000 */
[----:B------:R-:W-:Y:S01]  /*0a50*/  SHF.R.S32.HI R73, RZ, 0x6, R72 ;  /* 0x00000006ff497819 */ /* 0x000fe20000011448 */
[----:B---3--:R-:W-:Y:S01]  /*0a60*/  IMAD.SHL.U32 R106, R112, 0x40, RZ ;  /* 0x00000040706a7824 */ /* 0x008fe200078e00ff */
[C---:B------:R-:W-:Y:S01]  /*0a70*/  LEA.HI R89, R72.reuse, 0x1e, RZ, 0x1a ;  /* 0x0000001e48597811 */ /* 0x040fe200078fd0ff */
[----:B------:R0:W1:Y:S01]  /*0a80*/  F2I.FTZ.U32.TRUNC.NTZ R3, R2 ;  /* 0x0000000200037305 */ /* 0x000062000021f000 */
[----:B------:R-:W-:Y:S01]  /*0a90*/  SGXT R73, R73, 0x1 ;  /* 0x000000014949781a */ /* 0x000fe20000000200 */
[-C--:B------:R-:W-:Y:S01]  /*0aa0*/  IMAD R109, R71, R112.reuse, RZ ;  /* 0x00000070476d7224 */ /* 0x080fe200078e02ff */
[----:B------:R-:W-:Y:S01]  /*0ab0*/  LEA.HI R90, R72, 0xe, RZ, 0x1a ;  /* 0x0000000e485a7811 */ /* 0x000fe200078fd0ff */
[----:B--2---:R-:W-:Y:S01]  /*0ac0*/  VIADD R4, R24, 0xffffffe ;  /* 0x0ffffffe18047836 */ /* 0x004fe20000000000 */
[----:B------:R-:W-:Y:S01]  /*0ad0*/  IABS R24, R7 ;  /* 0x0000000700187213 */ /* 0x000fe20000000000 */
[-C--:B------:R-:W-:Y:S01]  /*0ae0*/  IMAD R89, R89, R112.reuse, RZ ;  /* 0x0000007059597224 */ /* 0x080fe200078e02ff */
[----:B------:R-:W-:Y:S01]  /*0af0*/  LOP3.LUT R73, R73, 0x90, RZ, 0xc0, !PT ;  /* 0x0000009049497812 */ /* 0x000fe200078ec0ff */
[----:B------:R2:W3:Y:S01]  /*0b00*/  F2I.FTZ.U32.TRUNC.NTZ R5, R4 ;  /* 0x0000000400057305 */ /* 0x0004e2000021f000 */
[----:B0-----:R-:W-:Y:S01]  /*0b10*/  IMAD.MOV.U32 R2, RZ, RZ, RZ ;  /* 0x000000ffff027224 */ /* 0x001fe200078e00ff */
[C---:B------:R-:W-:Y:S01]  /*0b20*/  LOP3.LUT R91, R71.reuse, 0x22, RZ, 0xfc, !PT ;  /* 0x00000022475b7812 */ /* 0x040fe200078efcff */
[----:B------:R-:W-:Y:S01]  /*0b30*/  IMAD R90, R90, R112, RZ ;  /* 0x000000705a5a7224 */ /* 0x000fe200078e02ff */
[----:B------:R-:W-:-:S02]  /*0b40*/  LOP3.LUT R92, R71, 0x20, RZ, 0xfc, !PT ;  /* 0x00000020475c7812 */ /* 0x000fc400078efcff */
[C---:B------:R-:W-:Y:S01]  /*0b50*/  LOP3.LUT R93, R71.reuse, 0x1c, RZ, 0xfc, !PT ;  /* 0x0000001c475d7812 */ /* 0x040fe200078efcff */
[--C-:B-1----:R-:W-:Y:S01]  /*0b60*/  IMAD.MOV R26, RZ, RZ, -R3.reuse ;  /* 0x000000ffff1a7224 */ /* 0x102fe200078e0a03 */
[C---:B------:R-:W-:Y:S01]  /*0b70*/  LOP3.LUT R94, R71.reuse, 0x1a, RZ, 0xfc, !PT ;  /* 0x0000001a475e7812 */ /* 0x040fe200078efcff */
[----:B--2---:R-:W-:Y:S01]  /*0b80*/  IMAD.MOV.U32 R4, RZ, RZ, RZ ;  /* 0x000000ffff047224 */ /* 0x004fe200078e00ff */
[----:B------:R-:W-:Y:S01]  /*0b90*/  LOP3.LUT R95, R71, 0x18, RZ, 0xfc, !PT ;  /* 0x00000018475f7812 */ /* 0x000fe200078efcff */
[----:B------:R-:W-:Y:S01]  /*0ba0*/  IMAD R25, R26, R75, RZ ;  /* 0x0000004b1a197224 */ /* 0x000fe200078e02ff */
[----:B------:R-:W-:Y:S01]  /*0bb0*/  IABS R26, R8 ;  /* 0x00000008001a7213 */ /* 0x000fe20000000000 */
[----:B------:R-:W-:Y:S01]  /*0bc0*/  IMAD R91, R91, R112, RZ ;  /* 0x000000705b5b7224 */ /* 0x000fe200078e02ff */
[----:B------:R-:W-:Y:S01]  /*0bd0*/  LOP3.LUT R96, R71, 0x16, RZ, 0xfc, !PT ;  /* 0x0000001647607812 */ /* 0x000fe200078efcff */
[----:B------:R-:W-:Y:S01]  /*0be0*/  IMAD.HI.U32 R3, R3, R25, R2 ;  /* 0x0000001903037227 */ /* 0x000fe200078e0002 */
[----:B------:R-:W-:-:S02]  /*0bf0*/  LOP3.LUT R97, R71, 0x14, RZ, 0xfc, !PT ;  /* 0x0000001447617812 */ /* 0x000fc400078efcff */
[C---:B------:R-:W-:Y:S01]  /*0c00*/  LOP3.LUT R98, R71.reuse, 0x12, RZ, 0xfc, !PT ;  /* 0x0000001247627812 */ /* 0x040fe200078efcff */
[----:B---3--:R-:W-:Y:S01]  /*0c10*/  IMAD.MOV R55, RZ, RZ, -R5 ;  /* 0x000000ffff377224 */ /* 0x008fe200078e0a05 */
[----:B------:R-:W-:Y:S01]  /*0c20*/  LOP3.LUT R99, R71, 0x10, RZ, 0xfc, !PT ;  /* 0x0000001047637812 */ /* 0x000fe200078efcff */
[----:B------:R-:W-:Y:S01]  /*0c30*/  IMAD.HI.U32 R0, R3, R24, RZ ;  /* 0x0000001803007227 */ /* 0x000fe200078e00ff */
[C---:B------:R-:W-:Y:S02]  /*0c40*/  LOP3.LUT R100, R71.reuse, 0xc, RZ, 0xfc, !PT ;  /* 0x0000000c47647812 */ /* 0x040fe400078efcff */
[----:B------:R-:W-:Y:S01]  /*0c50*/  LOP3.LUT R101, R71, 0xa, RZ, 0xfc, !PT ;  /* 0x0000000a47657812 */ /* 0x000fe200078efcff */
[----:B------:R-:W-:Y:S01]  /*0c60*/  IMAD R55, R55, R80, RZ ;  /* 0x0000005037377224 */ /* 0x000fe200078e02ff */
[----:B------:R-:W-:Y:S01]  /*0c70*/  LOP3.LUT R102, R71, 0x8, RZ, 0xfc, !PT ;  /* 0x0000000847667812 */ /* 0x000fe200078efcff */
[----:B------:R-:W-:Y:S01]  /*0c80*/  IMAD.HI.U32 R2, R3, R26, RZ ;  /* 0x0000001a03027227 */ /* 0x000fe200078e00ff */
[----:B------:R-:W-:-:S02]  /*0c90*/  LOP3.LUT R103, R71, 0x6, RZ, 0xfc, !PT ;  /* 0x0000000647677812 */ /* 0x000fc400078efcff */
[C---:B------:R-:W-:Y:S01]  /*0ca0*/  LOP3.LUT R104, R71.reuse, 0x4, RZ, 0xfc, !PT ;  /* 0x0000000447687812 */ /* 0x040fe200078efcff */
[----:B------:R-:W-:Y:S01]  /*0cb0*/  IMAD.MOV R0, RZ, RZ, -R0 ;  /* 0x000000ffff007224 */ /* 0x000fe200078e0a00 */
[----:B------:R-:W-:Y:S01]  /*0cc0*/  LOP3.LUT R105, R71, 0x2, RZ, 0xfc, !PT ;  /* 0x0000000247697812 */ /* 0x000fe200078efcff */
[----:B------:R-:W-:Y:S01]  /*0cd0*/  IMAD.HI.U32 R55, R5, R55, R4 ;  /* 0x0000003705377227 */ /* 0x000fe200078e0004 */
[C---:B------:R-:W-:Y:S02]  /*0ce0*/  LOP3.LUT R77, R71.reuse, 0x2c, RZ, 0xfc, !PT ;  /* 0x0000002c474d7812 */ /* 0x040fe400078efcff */
[C---:B------:R-:W-:Y:S01]  /*0cf0*/  LOP3.LUT R79, R71.reuse, 0x30, RZ, 0xfc, !PT ;  /* 0x00000030474f7812 */ /* 0x040fe200078efcff */
[----:B------:R-:W-:Y:S01]  /*0d00*/  IMAD.MOV R4, RZ, RZ, -R2 ;  /* 0x000000ffff047224 */ /* 0x000fe200078e0a02 */
[----:B------:R-:W-:Y:S01]  /*0d10*/  LOP3.LUT R81, R71, 0x34, RZ, 0xfc, !PT ;  /* 0x0000003447517812 */ /* 0x000fe200078efcff */
[----:B------:R-:W-:Y:S01]  /*0d20*/  IMAD.HI.U32 R5, R3, R30, RZ ;  /* 0x0000001e03057227 */ /* 0x000fe200078e00ff */
[----:B------:R-:W-:-:S02]  /*0d30*/  LOP3.LUT R82, R71, 0x36, RZ, 0xfc, !PT ;  /* 0x0000003647527812 */ /* 0x000fc400078efcff */
[----:B------:R-:W-:Y:S01]  /*0d40*/  LOP3.LUT R83, R71, 0x38, RZ, 0xfc, !PT ;  /* 0x0000003847537812 */ /* 0x000fe200078efcff */
[----:B------:R-:W-:Y:S01]  /*0d50*/  IMAD R2, R75, R0, R24 ;  /* 0x000000004b027224 */ /* 0x000fe200078e0218 */
[----:B------:R-:W-:Y:S01]  /*0d60*/  LOP3.LUT R84, R71, 0x3a, RZ, 0xfc, !PT ;  /* 0x0000003a47547812 */ /* 0x000fe200078efcff */
[----:B------:R-:W-:Y:S01]  /*0d70*/  IMAD R4, R75, R4, R26 ;  /* 0x000000044b047224 */ /* 0x000fe200078e021a */
[----:B------:R-:W-:Y:S01]  /*0d80*/  LOP3.LUT R85, R71, 0x3c, RZ, 0xfc, !PT ;  /* 0x0000003c47557812 */ /* 0x000fe200078efcff */
[----:B------:R-:W-:Y:S01]  /*0d90*/  IMAD.HI.U32 R0, R3, R28, RZ ;  /* 0x0000001c03007227 */ /* 0x000fe200078e00ff */
[C---:B------:R-:W-:Y:S02]  /*0da0*/  ISETP.GT.U32.AND P4, PT, R75.reuse, R2, PT ;  /* 0x000000024b00720c */ /* 0x040fe40003f84070 */
[----:B------:R-:W-:Y:S01]  /*0db0*/  ISETP.GT.U32.AND P1, PT, R75, R4, PT ;  /* 0x000000044b00720c */ /* 0x000fe20003f24070 */
[----:B------:R-:W-:Y:S01]  /*0dc0*/  IMAD.HI.U32 R24, R3, R32, RZ ;  /* 0x0000002003187227 */ /* 0x000fe200078e00ff */
[----:B------:R-:W-:-:S03]  /*0dd0*/  LEA.HI R86, R72, 0x3e, RZ, 0x1a ;  /* 0x0000003e48567811 */ /* 0x000fc600078fd0ff */
[----:B------:R-:W-:Y:S02]  /*0de0*/  IMAD.MOV R26, RZ, RZ, -R5 ;  /* 0x000000ffff1a7224 */ /* 0x000fe400078e0a05 */
[----:B------:R-:W-:Y:S02]  /*0df0*/  IMAD.MOV R25, RZ, RZ, -R0 ;  /* 0x000000ffff197224 */ /* 0x000fe400078e0a00 */
[----:B------:R-:W-:Y:S02]  /*0e00*/  IMAD.MOV R27, RZ, RZ, -R24 ;  /* 0x000000ffff1b7224 */ /* 0x000fe400078e0a18 */
[----:B------:R-:W-:-:S04]  /*0e10*/  IMAD.HI.U32 R0, R3, R34, RZ ;  /* 0x0000002203007227 */ /* 0x000fc800078e00ff */
[----:B------:R-:W-:Y:S01]  /*0e20*/  IMAD R24, R75, R26, R30 ;  /* 0x0000001a4b187224 */ /* 0x000fe200078e021e */
[----:B------:R-:W-:Y:S01]  /*0e30*/  IABS R30, R14 ;  /* 0x0000000e001e7213 */ /* 0x000fe20000000000 */
[----:B------:R-:W-:-:S03]  /*0e40*/  IMAD.HI.U32 R26, R3, R38, RZ ;  /* 0x00000026031a7227 */ /* 0x000fc600078e00ff */
[C---:B------:R-:W-:Y:S01]  /*0e50*/  ISETP.GT.U32.AND P0, PT, R75.reuse, R24, PT ;  /* 0x000000184b00720c */ /* 0x040fe20003f04070 */
[C---:B------:R-:W-:Y:S02]  /*0e60*/  IMAD R5, R75.reuse, R25, R28 ;  /* 0x000000194b057224 */ /* 0x040fe400078e021c */
[----:B------:R-:W-:Y:S02]  /*0e70*/  IMAD.MOV R0, RZ, RZ, -R0 ;  /* 0x000000ffff007224 */ /* 0x000fe400078e0a00 */
[C---:B------:R-:W-:Y:S01]  /*0e80*/  IMAD R25, R75.reuse, R27, R32 ;  /* 0x0000001b4b197224 */ /* 0x040fe200078e0220 */
[----:B------:R-:W-:Y:S01]  /*0e90*/  IABS R32, R15 ;  /* 0x0000000f00207213 */ /* 0x000fe20000000000 */
[----:B------:R-:W-:Y:S01]  /*0ea0*/  IMAD.MOV R27, RZ, RZ, -R26 ;  /* 0x000000ffff1b7224 */ /* 0x000fe200078e0a1a */
[C---:B------:R-:W-:Y:S01]  /*0eb0*/  ISETP.GT.U32.AND P3, PT, R75.reuse, R5, PT ;  /* 0x000000054b00720c */ /* 0x040fe20003f64070 */
[C---:B------:R-:W-:Y:S01]  /*0ec0*/  IMAD R26, R75.reuse, R0, R34 ;  /* 0x000000004b1a7224 */ /* 0x040fe200078e0222 */
[----:B------:R-:W-:Y:S01]  /*0ed0*/  IABS R34, R16 ;  /* 0x0000001000227213 */ /* 0x000fe20000000000 */
[----:B------:R-:W-:Y:S01]  /*0ee0*/  IMAD R27, R75, R27, R38 ;  /* 0x0000001b4b1b7224 */ /* 0x000fe200078e0226 */
[----:B------:R-:W-:Y:S01]  /*0ef0*/  IABS R38, R17 ;  /* 0x0000001100267213 */ /* 0x000fe20000000000 */
[----:B------:R-:W-:Y:S01]  /*0f00*/  IMAD.HI.U32 R0, R3, R30, RZ ;  /* 0x0000001e03007227 */ /* 0x000fe200078e00ff */
[----:B------:R-:W-:-:S02]  /*0f10*/  ISETP.GT.U32.AND P2, PT, R75, R25, PT ;  /* 0x000000194b00720c */ /* 0x000fc40003f44070 */
[----:B------:R-:W-:Y:S01]  /*0f20*/  ISETP.GT.U32.AND P5, PT, R75, R26, PT ;  /* 0x0000001a4b00720c */ /* 0x000fe20003fa4070 */
[----:B------:R-:W-:-:S04]  /*0f30*/  IMAD.HI.U32 R28, R3, R32, RZ ;  /* 0x00000020031c7227 */ /* 0x000fc800078e00ff */
[----:B------:R-:W-:Y:S02]  /*0f40*/  IMAD.MOV R31, RZ, RZ, -R0 ;  /* 0x000000ffff1f7224 */ /* 0x000fe400078e0a00 */
[----:B------:R-:W-:-:S04]  /*0f50*/  IMAD.HI.U32 R29, R3, R34, RZ ;  /* 0x00000022031d7227 */ /* 0x000fc800078e00ff */
[----:B------:R-:W-:-:S04]  /*0f60*/  IMAD.HI.U32 R0, R3, R38, RZ ;  /* 0x0000002603007227 */ /* 0x000fc800078e00ff */
[----:B------:R-:W-:Y:S02]  /*0f70*/  IMAD.MOV R33, RZ, RZ, -R28 ;  /* 0x000000ffff217224 */ /* 0x000fe400078e0a1c */
[----:B------:R-:W-:Y:S02]  /*0f80*/  IMAD R28, R75, R31, R30 ;  /* 0x0000001f4b1c7224 */ /* 0x000fe400078e021e */
[----:B------:R-:W-:-:S04]  /*0f90*/  IMAD.HI.U32 R31, R3, R40, RZ ;  /* 0x00000028031f7227 */ /* 0x000fc800078e00ff */
[----:B------:R-:W-:Y:S02]  /*0fa0*/  IMAD.MOV R35, RZ, RZ, -R29 ;  /* 0x000000ffff237224 */ /* 0x000fe400078e0a1d */
[----:B------:R-:W-:Y:S02]  /*0fb0*/  IMAD.MOV R0, RZ, RZ, -R0 ;  /* 0x000000ffff007224 */ /* 0x000fe400078e0a00 */
[C---:B------:R-:W-:Y:S01]  /*0fc0*/  IMAD R29, R75.reuse, R33, R32 ;  /* 0x000000214b1d7224 */ /* 0x040fe200078e0220 */
[----:B------:R-:W-:Y:S01]  /*0fd0*/  IABS R33, R19 ;  /* 0x0000001300217213 */ /* 0x000fe20000000000 */
[----:B------:R-:W-:Y:S02]  /*0fe0*/  IMAD.MOV R32, RZ, RZ, -R31 ;  /* 0x000000ffff207224 */ /* 0x000fe400078e0a1f */
[----:B------:R-:W-:Y:S01]  /*0ff0*/  IMAD R31, R75, R0, R38 ;  /* 0x000000004b1f7224 */ /* 0x000fe200078e0226 */
[----:B------:R-:W-:Y:S01]  /*1000*/  IABS R0, R21 ;  /* 0x0000001500007213 */ /* 0x000fe20000000000 */
[----:B------:R-:W-:-:S02]  /*1010*/  IMAD.MOV.U32 R38, RZ, RZ, R33 ;  /* 0x000000ffff267224 */ /* 0x000fc400078e0021 */
[----:B------:R-:W-:Y:S02]  /*1020*/  IMAD R32, R75, R32, R40 ;  /* 0x000000204b207224 */ /* 0x000fe400078e0228 */
[----:B------:R-:W-:Y:S02]  /*1030*/  IMAD.MOV.U32 R40, RZ, RZ, R0 ;  /* 0x000000ffff287224 */ /* 0x000fe400078e0000 */
[----:B------:R-:W-:-:S04]  /*1040*/  IMAD.HI.U32 R0, R3, R38, RZ ;  /* 0x0000002603007227 */ /* 0x000fc800078e00ff */
[----:B------:R-:W-:Y:S02]  /*1050*/  IMAD R30, R75, R35, R34 ;  /* 0x000000234b1e7224 */ /* 0x000fe400078e0222 */
        /* <DEDUP_REMOVED lines=12> */
[C---:B------:R-:W-:Y:S01]  /*1120*/  IMAD R35, R75.reuse, R41, R40 ;  /* 0x000000294b237224 */ /* 0x040fe200078e0228 */
[----:B------:R-:W-:Y:S01]  /*1130*/  IABS R40, R57 ;  /* 0x0000003900287213 */ /* 0x000fe20000000000 */
[C---:B------:R-:W-:Y:S01]  /*1140*/  IMAD R38, R75.reuse, R0, R44 ;  /* 0x000000004b267224 */ /* 0x040fe200078e022c */
[----:B------:R-:W-:Y:S01]  /*1150*/  IABS R0, R58 ;  /* 0x0000003a00007213 */ /* 0x000fe20000000000 */
[----:B------:R-:W-:-:S02]  /*1160*/  IMAD R39, R75, R39, R46 ;  /* 0x000000274b277224 */ /* 0x000fc400078e022e */
[----:B------:R-:W-:Y:S02]  /*1170*/  IMAD.MOV.U32 R44, RZ, RZ, R40 ;  /* 0x000000ffff2c7224 */ /* 0x000fe400078e0028 */
[----:B------:R-:W-:Y:S02]  /*1180*/  IMAD.MOV.U32 R46, RZ, RZ, R0 ;  /* 0x000000ffff2e7224 */ /* 0x000fe400078e0000 */
[----:B------:R-:W-:-:S04]  /*1190*/  IMAD.HI.U32 R0, R3, R42, RZ ;  /* 0x0000002a03007227 */ /* 0x000fc800078e00ff */
        /* <DEDUP_REMOVED lines=15> */
[C---:B------:R-:W-:Y:S02]  /*1290*/  IMAD R44, R75.reuse, R44, R50 ;  /* 0x0000002c4b2c7224 */ /* 0x040fe400078e0232 */
[----:B------:R-:W-:Y:S02]  /*12a0*/  IMAD.MOV.U32 R50, RZ, RZ, R0 ;  /* 0x000000ffff327224 */ /* 0x000fe400078e0000 */
[----:B------:R-:W-:Y:S02]  /*12b0*/  IMAD R42, R75, R47, R46 ;  /* 0x0000002f4b2a7224 */ /* 0x000fe400078e022e */
[----:B------:R-:W-:-:S04]  /*12c0*/  IMAD.HI.U32 R0, R3, R48, RZ ;  /* 0x0000003003007227 */ /* 0x000fc800078e00ff */
[----:B------:R-:W-:-:S04]  /*12d0*/  IMAD.HI.U32 R46, R3, R50, RZ ;  /* 0x00000032032e7227 */ /* 0x000fc800078e00ff */
[----:B------:R-:W-:-:S04]  /*12e0*/  IMAD.HI.U32 R45, R3, R52, RZ ;  /* 0x00000034032d7227 */ /* 0x000fc800078e00ff */
[----:B------:R-:W-:Y:S02]  /*12f0*/  IMAD.MOV R47, RZ, RZ, -R0 ;  /* 0x000000ffff2f7224 */ /* 0x000fe400078e0a00 */
[----:B------:R-:W-:Y:S02]  /*1300*/  IMAD.MOV R51, RZ, RZ, -R46 ;  /* 0x000000ffff337224 */ /* 0x000fe400078e0a2e */
[----:B------:R-:W-:-:S04]  /*1310*/  IMAD.HI.U32 R0, R3, R54, RZ ;  /* 0x0000003603007227 */ /* 0x000fc800078e00ff */
[----:B------:R-:W-:Y:S02]  /*1320*/  IMAD.MOV R49, RZ, RZ, -R45 ;  /* 0x000000ffff317224 */ /* 0x000fe400078e0a2d */
[----:B------:R-:W-:Y:S02]  /*1330*/  IMAD R45, R75, R47, R48 ;  /* 0x0000002f4b2d7224 */ /* 0x000fe400078e0230 */
[----:B------:R-:W-:-:S04]  /*1340*/  IMAD.HI.U32 R48, R3, R74, RZ ;  /* 0x0000004a03307227 */ /* 0x000fc800078e00ff */
[C---:B------:R-:W-:Y:S01]  /*1350*/  IMAD R47, R75.reuse, R51, R50 ;  /* 0x000000334b2f7224 */ /* 0x040fe200078e0232 */
[----:B------:R-:W-:Y:S01]  /*1360*/  IABS R50, R70 ;  /* 0x0000004600327213 */ /* 0x000fe20000000000 */
[----:B------:R-:W-:Y:S02]  /*1370*/  IMAD.MOV R0, RZ, RZ, -R0 ;  /* 0x000000ffff007224 */ /* 0x000fe400078e0a00 */
[C---:B------:R-:W-:Y:S01]  /*1380*/  IMAD R46, R75.reuse, R49, R52 ;  /* 0x000000314b2e7224 */ /* 0x040fe200078e0234 */
[----:B------:R-:W-:Y:S01]  /*1390*/  IABS R52, R66 ;  /* 0x0000004200347213 */ /* 0x000fe20000000000 */
[----:B------:R-:W-:Y:S02]  /*13a0*/  IMAD.MOV R49, RZ, RZ, -R48 ;  /* 0x000000ffff317224 */ /* 0x000fe400078e0a30 */
[----:B------:R-:W-:Y:S01]  /*13b0*/  IMAD R48, R75, R0, R54 ;  /* 0x000000004b307224 */ /* 0x000fe200078e0236 */
[----:B------:R-:W-:Y:S01]  /*13c0*/  IABS R0, R67 ;  /* 0x0000004300007213 */ /* 0x000fe20000000000 */
[----:B------:R-:W-:-:S02]  /*13d0*/  IMAD.MOV.U32 R54, RZ, RZ, R50 ;  /* 0x000000ffff367224 */ /* 0x000fc400078e0032 */
[----:B------:R-:W-:Y:S02]  /*13e0*/  @!P3 IMAD.IADD R5, R5, 0x1, -R75 ;  /* 0x000000010505b824 */ /* 0x000fe400078e0a4b */
[----:B------:R-:W-:-:S04]  /*13f0*/  IMAD.HI.U32 R50, R3, R54, RZ ;  /* 0x0000003603327227 */ /* 0x000fc800078e00ff */
[----:B------:R-:W-:Y:S02]  /*1400*/  IMAD.MOV R53, RZ, RZ, -R50 ;  /* 0x000000ffff357224 */ /* 0x000fe400078e0a32 */
[--C-:B------:R-:W-:Y:S01]  /*1410*/  @!P4 IMAD.IADD R2, R2, 0x1, -R75.reuse ;  /* 0x000000010202c824 */ /* 0x100fe200078e0a4b */
[C---:B------:R-:W-:Y:S01]  /*1420*/  ISETP.GT.U32.AND P4, PT, R75.reuse, R28, PT ;  /* 0x0000001c4b00720c */ /* 0x040fe20003f84070 */
[C---:B------:R-:W-:Y:S02]  /*1430*/  IMAD R54, R75.reuse, R53, R54 ;  /* 0x000000354b367224 */ /* 0x040fe400078e0236 */
[--C-:B------:R-:W-:Y:S01]  /*1440*/  @!P1 IMAD.IADD R4, R4, 0x1, -R75.reuse ;  /* 0x0000000104049824 */ /* 0x100fe200078e0a4b */
[C---:B------:R-:W-:Y:S01]  /*1450*/  ISETP.GT.U32.AND P1, PT, R75.reuse, R29, PT ;  /* 0x0000001d4b00720c */ /* 0x040fe20003f24070 */
[--C-:B------:R-:W-:Y:S01]  /*1460*/  @!P0 IMAD.IADD R24, R24, 0x1, -R75.reuse ;  /* 0x0000000118188824 */ /* 0x100fe200078e0a4b */
[----:B------:R-:W-:Y:S01]  /*1470*/  ISETP.GT.U32.AND P6, PT, R75, R54, PT ;  /* 0x000000364b00720c */ /* 0x000fe20003fc4070 */
[--C-:B------:R-:W-:Y:S01]  /*1480*/  @!P2 IMAD.IADD R25, R25, 0x1, -R75.reuse ;  /* 0x000000011919a824 */ /* 0x100fe200078e0a4b */
[C---:B------:R-:W-:Y:S01]  /*1490*/  ISETP.GT.U32.AND P0, PT, R75.reuse, R2, PT ;  /* 0x000000024b00720c */ /* 0x040fe20003f04070 */
[--C-:B------:R-:W-:Y:S01]  /*14a0*/  @!P5 IMAD.IADD R26, R26, 0x1, -R75.reuse ;  /* 0x000000011a1ad824 */ /* 0x100fe200078e0a4b */
[C---:B------:R-:W-:Y:S01]  /*14b0*/  ISETP.GT.U32.AND P2, PT, R75.reuse, R4, PT ;  /* 0x000000044b00720c */ /* 0x040fe20003f44070 */
[C---:B------:R-:W-:Y:S01]  /*14c0*/  IMAD R49, R75.reuse, R49, R74 ;  /* 0x000000314b317224 */ /* 0x040fe200078e024a */
[C---:B------:R-:W-:Y:S01]  /*14d0*/  ISETP.GT.U32.AND P5, PT, R75.reuse, R5, PT ;  /* 0x000000054b00720c */ /* 0x040fe20003fa4070 */
[----:B------:R-:W-:Y:S01]  /*14e0*/  @!P4 IMAD.IADD R28, R28, 0x1, -R75 ;  /* 0x000000011c1cc824 */ /* 0x000fe200078e0a4b */
[----:B------:R-:W-:Y:S01]  /*14f0*/  ISETP.GT.U32.AND P4, PT, R75, R24, PT ;  /* 0x000000184b00720c */ /* 0x000fe20003f84070 */
[----:B------:R-:W-:-:S02]  /*1500*/  IMAD.MOV.U32 R74, RZ, RZ, R0 ;  /* 0x000000ffff4a7224 */ /* 0x000fc400078e0000 */
[--C-:B------:R-:W-:Y:S01]  /*1510*/  @!P1 IMAD.IADD R29, R29, 0x1, -R75.reuse ;  /* 0x000000011d1d9824 */ /* 0x100fe200078e0a4b */
[C---:B------:R-:W-:Y:S01]  /*1520*/  ISETP.GT.U32.AND P1, PT, R75.reuse, R25, PT ;  /* 0x000000194b00720c */ /* 0x040fe20003f24070 */
[--C-:B------:R-:W-:Y:S01]  /*1530*/  @!P6 IMAD.IADD R54, R54, 0x1, -R75.reuse ;  /* 0x000000013636e824 */ /* 0x100fe200078e0a4b */
[C---:B------:R-:W-:Y:S01]  /*1540*/  ISETP.GT.U32.AND P6, PT, R75.reuse, R27, PT ;  /* 0x0000001b4b00720c */ /* 0x040fe20003fc4070 */
[--C-:B------:R-:W-:Y:S02]  /*1550*/  @!P0 IMAD.IADD R2, R2, 0x1, -R75.reuse ;  /* 0x0000000102028824 */ /* 0x100fe400078e0a4b */
[--C-:B------:R-:W-:Y:S01]  /*1560*/  @!P2 IMAD.IADD R4, R4, 0x1, -R75.reuse ;  /* 0x000000010404a824 */ /* 0x100fe200078e0a4b */
[----:B------:R-:W-:Y:S01]  /*1570*/  ISETP.GT.U32.AND P3, PT, R75, R54, PT ;  /* 0x000000364b00720c */ /* 0x000fe20003f64070 */
[--C-:B------:R-:W-:Y:S01]  /*1580*/  @!P5 IMAD.IADD R5, R5, 0x1, -R75.reuse ;  /* 0x000000010505d824 */ /* 0x100fe200078e0a4b */
[C---:B------:R-:W-:Y:S01]  /*1590*/  ISETP.GT.U32.AND P2, PT, R75.reuse, R28, PT ;  /* 0x0000001c4b00720c */ /* 0x040fe20003f44070 */
[----:B------:R-:W-:Y:S01]  /*15a0*/  @!P4 IMAD.IADD R24, R24, 0x1, -R75 ;  /* 0x000000011818c824 */ /* 0x000fe200078e0a4b */
[----:B------:R-:W-:Y:S01]  /*15b0*/  ISETP.GT.U32.AND P5, PT, R75, R30, PT ;  /* 0x0000001e4b00720c */ /* 0x000fe20003fa4070 */
[----:B------:R-:W-:Y:S01]  /*15c0*/  IMAD.HI.U32 R0, R3, R52, RZ ;  /* 0x0000003403007227 */ /* 0x000fe200078e00ff */
[----:B------:R-:W-:-:S03]  /*15d0*/  ISETP.GT.U32.AND P4, PT, R75, R31, PT ;  /* 0x0000001f4b00720c */ /* 0x000fc60003f84070 */
[--C-:B------:R-:W-:Y:S01]  /*15e0*/  @!P6 IMAD.IADD R27, R27, 0x1, -R75.reuse ;  /* 0x000000011b1be824 */ /* 0x100fe200078e0a4b */
[----:B------:R-:W-:Y:S01]  /*15f0*/  ISETP.GT.U32.AND P6, PT, R75, R29, PT ;  /* 0x0000001d4b00720c */ /* 0x000fe20003fc4070 */
[--C-:B------:R-:W-:Y:S01]  /*1600*/  @!P1 IMAD.IADD R25, R25, 0x1, -R75.reuse ;  /* 0x0000000119199824 */ /* 0x100fe200078e0a4b */
[C---:B------:R-:W-:Y:S01]  /*1610*/  ISETP.GT.U32.AND P1, PT, R75.reuse, R32, PT ;  /* 0x000000204b00720c */ /* 0x040fe20003f24070 */
[--C-:B------:R-:W-:Y:S01]  /*1620*/  @!P3 IMAD.IADD R54, R54, 0x1, -R75.reuse ;  /* 0x000000013636b824 */ /* 0x100fe200078e0a4b */
[C---:B------:R-:W-:Y:S01]  /*1630*/  ISETP.GT.U32.AND P3, PT, R75.reuse, R26, PT ;  /* 0x0000001a4b00720c */ /* 0x040fe20003f64070 */
[--C-:B------:R-:W-:Y:S01]  /*1640*/  @!P2 IMAD.IADD R28, R28, 0x1, -R75.reuse ;  /* 0x000000011c1ca824 */ /* 0x100fe200078e0a4b */
[C---:B------:R-:W-:Y:S01]  /*1650*/  ISETP.GT.U32.AND P0, PT, R75.reuse, R27, PT ;  /* 0x0000001b4b00720c */ /* 0x040fe20003f04070 */
[--C-:B------:R-:W-:Y:S01]  /*1660*/  @!P5 IMAD.IADD R30, R30, 0x1, -R75.reuse ;  /* 0x000000011e1ed824 */ /* 0x100fe200078e0a4b */
[----:B------:R-:W-:Y:S01]  /*1670*/  ISETP.GT.U32.AND P2, PT, R75, R35, PT ;  /* 0x000000234b00720c */ /* 0x000fe20003f44070 */
[--C-:B------:R-:W-:Y:S01]  /*1680*/  @!P4 IMAD.IADD R31, R31, 0x1, -R75.reuse ;  /* 0x000000011f1fc824 */ /* 0x100fe200078e0a4b */
[C---:B------:R-:W-:Y:S01]  /*1690*/  ISETP.GT.U32.AND P5, PT, R75.reuse, R39, PT ;  /* 0x000000274b00720c */ /* 0x040fe20003fa4070 */
[----:B------:R-:W-:Y:S01]  /*16a0*/  IMAD.MOV R51, RZ, RZ, -R0 ;  /* 0x000000ffff337224 */ /* 0x000fe200078e0a00 */
[----:B------:R-:W-:Y:S01]  /*16b0*/  ISETP.GT.U32.AND P4, PT, R75, R40, PT ;  /* 0x000000284b00720c */ /* 0x000fe20003f84070 */
[--C-:B------:R-:W-:Y:S01]  /*16c0*/  @!P6 IMAD.IADD R29, R29, 0x1, -R75.reuse ;  /* 0x000000011d1de824 */ /* 0x100fe200078e0a4b */
[C---:B------:R-:W-:Y:S01]  /*16d0*/  ISETP.GT.U32.AND P6, PT, R75.reuse, R38, PT ;  /* 0x000000264b00720c */ /* 0x040fe20003fc4070 */
[--C-:B------:R-:W-:Y:S01]  /*16e0*/  @!P1 IMAD.IADD R32, R32, 0x1, -R75.reuse ;  /* 0x0000000120209824 */ /* 0x100fe200078e0a4b */
[C---:B------:R-:W-:Y:S01]  /*16f0*/  ISETP.GT.U32.AND P1, PT, R75.reuse, R41, PT ;  /* 0x000000294b00720c */ /* 0x040fe20003f24070 */
[--C-:B------:R-:W-:Y:S01]  /*1700*/  @!P3 IMAD.IADD R26, R26, 0x1, -R75.reuse ;  /* 0x000000011a1ab824 */ /* 0x100fe200078e0a4b */
[----:B------:R-:W-:Y:S01]  /*1710*/  ISETP.GT.U32.AND P3, PT, R75, R33, PT ;  /* 0x000000214b00720c */ /* 0x000fe20003f64070 */
[--C-:B------:R-:W-:Y:S01]  /*1720*/  @!P0 IMAD.IADD R27, R27, 0x1, -R75.reuse ;  /* 0x000000011b1b8824 */ /* 0x100fe200078e0a4b */
[----:B------:R-:W-:Y:S01]  /*1730*/  ISETP.GT.U32.AND P0, PT, R75, R34, PT ;  /* 0x000000224b00720c */ /* 0x000fe20003f04070 */
[--C-:B------:R-:W-:Y:S01]  /*1740*/  @!P2 IMAD.IADD R35, R35, 0x1, -R75.reuse ;  /* 0x000000012323a824 */ /* 0x100fe200078e0a4b */
[----:B------:R-:W-:Y:S01]  /*1750*/  ISETP.GT.U32.AND P2, PT, R75, R44, PT ;  /* 0x0000002c4b00720c */ /* 0x000fe20003f44070 */
[--C-:B------:R-:W-:Y:S01]  /*1760*/  @!P5 IMAD.IADD R39, R39, 0x1, -R75.reuse ;  /* 0x000000012727d824 */ /* 0x100fe200078e0a4b */
[C---:B------:R-:W-:Y:S01]  /*1770*/  ISETP.GT.U32.AND P5, PT, R75.reuse, R31, PT ;  /* 0x0000001f4b00720c */ /* 0x040fe20003fa4070 */
[--C-:B------:R-:W-:Y:S01]  /*1780*/  @!P4 IMAD.IADD R40, R40, 0x1, -R75.reuse ;  /* 0x000000012828c824 */ /* 0x100fe200078e0a4b */
[C---:B------:R-:W-:Y:S01]  /*1790*/  ISETP.GT.U32.AND P4, PT, R75.reuse, R32, PT ;  /* 0x000000204b00720c */ /* 0x040fe20003f84070 */
[--C-:B------:R-:W-:Y:S01]  /*17a0*/  @!P6 IMAD.IADD R38, R38, 0x1, -R75.reuse ;  /* 0x000000012626e824 */ /* 0x100fe200078e0a4b */
[----:B------:R-:W-:Y:S01]  /*17b0*/  ISETP.GT.U32.AND P6, PT, R75, R30, PT ;  /* 0x0000001e4b00720c */ /* 0x000fe20003fc4070 */
[----:B------:R-:W-:-:S02]  /*17c0*/  @!P1 IMAD.IADD R41, R41, 0x1, -R75 ;  /* 0x0000000129299824 */ /* 0x000fc400078e0a4b */
[--C-:B------:R-:W-:Y:S01]  /*17d0*/  @!P3 IMAD.IADD R33, R33, 0x1, -R75.reuse ;  /* 0x000000012121b824 */ /* 0x100fe200078e0a4b */
[C---:B------:R-:W-:Y:S01]  /*17e0*/  ISETP.GT.U32.AND P3, PT, R75.reuse, R42, PT ;  /* 0x0000002a4b00720c */ /* 0x040fe20003f64070 */
[--C-:B------:R-:W-:Y:S01]  /*17f0*/  @!P0 IMAD.IADD R34, R34, 0x1, -R75.reuse ;  /* 0x0000000122228824 */ /* 0x100fe200078e0a4b */
[C---:B------:R-:W-:Y:S01]  /*1800*/  ISETP.GT.U32.AND P0, PT, R75.reuse, R43, PT ;  /* 0x0000002b4b00720c */ /* 0x040fe20003f04070 */
[----:B------:R-:W-:Y:S01]  /*1810*/  @!P2 IMAD.IADD R44, R44, 0x1, -R75 ;  /* 0x000000012c2ca824 */ /* 0x000fe200078e0a4b */
[----:B------:R-:W-:Y:S01]  /*1820*/  ISETP.GT.U32.AND P1, PT, R75, R33, PT ;  /* 0x000000214b00720c */ /* 0x000fe20003f24070 */
[----:B------:R-:W-:Y:S01]  /*1830*/  IMAD.HI.U32 R0, R3, R76, RZ ;  /* 0x0000004c03007227 */ /* 0x000fe200078e00ff */
[----:B------:R-:W-:-:S03]  /*1840*/  ISETP.GT.U32.AND P2, PT, R75, R38, PT ;  /* 0x000000264b00720c */ /* 0x000fc60003f44070 */
[----:B------:R-:W-:Y:S01]  /*1850*/  @!P6 IMAD.IADD R30, R30, 0x1, -R75 ;  /* 0x000000011e1ee824 */ /* 0x000fe200078e0a4b */
[----:B------:R-:W-:Y:S01]  /*1860*/  ISETP.GT.U32.AND P6, PT, R75, R39, PT ;  /* 0x000000274b00720c */ /* 0x000fe20003fc4070 */
[----:B------:R-:W-:-:S04]  /*1870*/  IMAD.HI.U32 R50, R3, R74, RZ ;  /* 0x0000004a03327227 */ /* 0x000fc800078e00ff */
[--C-:B------:R-:W-:Y:S01]  /*1880*/  @!P3 IMAD.IADD R42, R42, 0x1, -R75.reuse ;  /* 0x000000012a2ab824 */ /* 0x100fe200078e0a4b */
[----:B------:R-:W-:Y:S01]  /*1890*/  ISETP.GT.U32.AND P3, PT, R75, R34, PT ;  /* 0x000000224b00720c */ /* 0x000fe20003f64070 */
[--C-:B------:R-:W-:Y:S01]  /*18a0*/  @!P0 IMAD.IADD R43, R43, 0x1, -R75.reuse ;  /* 0x000000012b2b8824 */ /* 0x100fe200078e0a4b */
[----:B------:R-:W-:Y:S01]  /*18b0*/  ISETP.GT.U32.AND P0, PT, R75, R35, PT ;  /* 0x000000234b00720c */ /* 0x000fe20003f04070 */
[----:B------:R-:W-:Y:S01]  /*18c0*/  @!P5 IMAD.IADD R31, R31, 0x1, -R75 ;  /* 0x000000011f1fd824 */ /* 0x000fe200078e0a4b */
[C---:B------:R-:W-:Y:S01]  /*18d0*/  ISETP.GT.U32.AND P5, PT, R75.reuse, R40, PT ;  /* 0x000000284b00720c */ /* 0x040fe20003fa4070 */
[----:B------:R-:W-:Y:S02]  /*18e0*/  IMAD.MOV R0, RZ, RZ, -R0 ;  /* 0x000000ffff007224 */ /* 0x000fe400078e0a00 */
[----:B------:R-:W-:Y:S02]  /*18f0*/  IMAD.MOV R53, RZ, RZ, -R50 ;  /* 0x000000ffff357224 */ /* 0x000fe400078e0a32 */
[----:B------:R-:W-:-:S02]  /*1900*/  IMAD R50, R75, R51, R52 ;  /* 0x000000334b327224 */ /* 0x000fc400078e0234 */
[C---:B------:R-:W-:Y:S01]  /*1910*/  IMAD R52, R75.reuse, R0, R76 ;  /* 0x000000004b347224 */ /* 0x040fe200078e024c */
[----:B------:R-:W-:Y:S01]  /*1920*/  IABS R0, R6 ;  /* 0x0000000600007213 */ /* 0x000fe20000000000 */
[--C-:B------:R-:W-:Y:S01]  /*1930*/  @!P3 IMAD.IADD R34, R34, 0x1, -R75.reuse ;  /* 0x000000012222b824 */ /* 0x100fe200078e0a4b */
[----:B------:R-:W-:Y:S01]  /*1940*/  ISETP.GT.U32.AND P3, PT, R75, R43, PT ;  /* 0x0000002b4b00720c */ /* 0x000fe20003f64070 */
[--C-:B------:R-:W-:Y:S01]  /*1950*/  @!P0 IMAD.IADD R35, R35, 0x1, -R75.reuse ;  /* 0x0000000123238824 */ /* 0x100fe200078e0a4b */
[C---:B------:R-:W-:Y:S01]  /*1960*/  ISETP.GT.U32.AND P0, PT, R75.reuse, R44, PT ;  /* 0x0000002c4b00720c */ /* 0x040fe20003f04070 */
[--C-:B------:R-:W-:Y:S01]  /*1970*/  @!P4 IMAD.IADD R32, R32, 0x1, -R75.reuse ;  /* 0x000000012020c824 */ /* 0x100fe200078e0a4b */
[----:B------:R-:W-:Y:S01]  /*1980*/  ISETP.GT.U32.AND P4, PT, R75, R42, PT ;  /* 0x0000002a4b00720c */ /* 0x000fe20003f84070 */
[--C-:B------:R-:W-:Y:S01]  /*1990*/  @!P1 IMAD.IADD R33, R33, 0x1, -R75.reuse ;  /* 0x0000000121219824 */ /* 0x100fe200078e0a4b */
[C---:B------:R-:W-:Y:S01]  /*19a0*/  ISETP.GT.U32.AND P1, PT, R75.reuse, R41, PT ;  /* 0x000000294b00720c */ /* 0x040fe20003f24070 */
[--C-:B------:R-:W-:Y:S01]  /*19b0*/  @!P2 IMAD.IADD R38, R38, 0x1, -R75.reuse ;  /* 0x000000012626a824 */ /* 0x100fe200078e0a4b */
[----:B------:R-:W-:Y:S01]  /*19c0*/  ISETP.GT.U32.AND P2, PT, R75, R45, PT ;  /* 0x0000002d4b00720c */ /* 0x000fe20003f44070 */
[----:B------:R-:W-:Y:S01]  /*19d0*/  @!P6 IMAD.IADD R39, R39, 0x1, -R75 ;  /* 0x000000012727e824 */ /* 0x000fe200078e0a4b */
[----:B------:R-:W-:Y:S01]  /*19e0*/  ISETP.GT.U32.AND P6, PT, R75, R46, PT ;  /* 0x0000002e4b00720c */ /* 0x000fe20003fc4070 */
[----:B------:R-:W-:Y:S01]  /*19f0*/  IMAD.HI.U32 R55, R55, R0, RZ ;  /* 0x0000000037377227 */ /* 0x000fe200078e00ff */
[----:B------:R-:W-:-:S03]  /*1a00*/  LOP3.LUT R76, R71, 0x2a, RZ, 0xfc, !PT ;  /* 0x0000002a474c7812 */ /* 0x000fc600078efcff */
[--C-:B------:R-:W-:Y:S01]  /*1a10*/  @!P5 IMAD.IADD R40, R40, 0x1, -R75.reuse ;  /* 0x000000012828d824 */ /* 0x100fe200078e0a4b */
[----:B------:R-:W-:Y:S01]  /*1a20*/  ISETP.GT.U32.AND P5, PT, R75, R47, PT ;  /* 0x0000002f4b00720c */ /* 0x000fe20003fa4070 */
[----:B------:R-:W-:Y:S01]  /*1a30*/  @!P3 IMAD.IADD R43, R43, 0x1, -R75 ;  /* 0x000000012b2bb824 */ /* 0x000fe200078e0a4b */
[C---:B------:R-:W-:Y:S01]  /*1a40*/  ISETP.GT.U32.AND P3, PT, R75.reuse, R50, PT ;  /* 0x000000324b00720c */ /* 0x040fe20003f64070 */
[----:B------:R-:W-:Y:S02]  /*1a50*/  IMAD.MOV R55, RZ, RZ, -R55 ;  /* 0x000000ffff377224 */ /* 0x000fe400078e0a37 */
[----:B------:R-:W-:Y:S01]  /*1a60*/  IMAD R51, R75, R53, R74 ;  /* 0x000000354b337224 */ /* 0x000fe200078e024a */
[----:B------:R-:W-:Y:S01]  /*1a70*/  LOP3.LUT R74, R71, 0x26, RZ, 0xfc, !PT ;  /* 0x00000026474a7812 */ /* 0x000fe200078efcff */
[----:B------:R-:W-:Y:S02]  /*1a80*/  IMAD R55, R80, R55, R0 ;  /* 0x0000003750377224 */ /* 0x000fe400078e0200 */
[--C-:B------:R-:W-:Y:S01]  /*1a90*/  @!P0 IMAD.IADD R44, R44, 0x1, -R75.reuse ;  /* 0x000000012c2c8824 */ /* 0x100fe200078e0a4b */
[----:B------:R-:W-:Y:S01]  /*1aa0*/  ISETP.GT.U32.AND P0, PT, R75, R51, PT ;  /* 0x000000334b00720c */ /* 0x000fe20003f04070 */
[--C-:B------:R-:W-:Y:S01]  /*1ab0*/  @!P1 IMAD.IADD R41, R41, 0x1, -R75.reuse ;  /* 0x0000000129299824 */ /* 0x100fe200078e0a4b */
[C---:B------:R-:W-:Y:S01]  /*1ac0*/  ISETP.GT.U32.AND P1, PT, R75.reuse, R48, PT ;  /* 0x000000304b00720c */ /* 0x040fe20003f24070 */
[--C-:B------:R-:W-:Y:S01]  /*1ad0*/  @!P4 IMAD.IADD R42, R42, 0x1, -R75.reuse ;  /* 0x000000012a2ac824 */ /* 0x100fe200078e0a4b */
[----:B------:R-:W-:Y:S01]  /*1ae0*/  ISETP.GT.U32.AND P4, PT, R75, R49, PT ;  /* 0x000000314b00720c */ /* 0x000fe20003f84070 */
[--C-:B------:R-:W-:Y:S01]  /*1af0*/  @!P2 IMAD.IADD R45, R45, 0x1, -R75.reuse ;  /* 0x000000012d2da824 */ /* 0x100fe200078e0a4b */
[----:B------:R-:W-:Y:S01]  /*1b00*/  ISETP.GT.U32.AND P2, PT, R75, R52, PT ;  /* 0x000000344b00720c */ /* 0x000fe20003f44070 */
[----:B------:R-:W-:Y:S01]  /*1b10*/  @!P6 IMAD.IADD R46, R46, 0x1, -R75 ;  /* 0x000000012e2ee824 */ /* 0x000fe200078e0a4b */
[----:B------:R-:W-:Y:S01]  /*1b20*/  ISETP.GT.U32.AND P6, PT, R80, R55, PT ;  /* 0x000000375000720c */ /* 0x000fe20003fc4070 */
[----:B------:R-:W-:-:S04]  /*1b30*/  IMAD.HI.U32 R3, R3, R78, RZ ;  /* 0x0000004e03037227 */ /* 0x000fc800078e00ff */
[--C-:B------:R-:W-:Y:S01]  /*1b40*/  @!P5 IMAD.IADD R47, R47, 0x1, -R75.reuse ;  /* 0x000000012f2fd824 */ /* 0x100fe200078e0a4b */
[C---:B------:R-:W-:Y:S01]  /*1b50*/  ISETP.GT.U32.AND P5, PT, R75.reuse, R45, PT ;  /* 0x0000002d4b00720c */ /* 0x040fe20003fa4070 */
[----:B------:R-:W-:Y:S01]  /*1b60*/  @!P3 IMAD.IADD R50, R50, 0x1, -R75 ;  /* 0x000000013232b824 */ /* 0x000fe200078e0a4b */
[----:B------:R-:W-:Y:S01]  /*1b70*/  ISETP.GT.U32.AND P3, PT, R75, R46, PT ;  /* 0x0000002e4b00720c */ /* 0x000fe20003f64070 */
[----:B------:R-:W-:Y:S02]  /*1b80*/  IMAD.MOV R3, RZ, RZ, -R3 ;  /* 0x000000ffff037224 */ /* 0x000fe400078e0a03 */
[--C-:B------:R-:W-:Y:S01]  /*1b90*/  @!P0 IMAD.IADD R51, R51, 0x1, -R75.reuse ;  /* 0x0000000133338824 */ /* 0x100fe200078e0a4b */
[C---:B------:R-:W-:Y:S01]  /*1ba0*/  ISETP.GT.U32.AND P0, PT, R75.reuse, R47, PT ;  /* 0x0000002f4b00720c */ /* 0x040fe20003f04070 */
[----:B------:R-:W-:Y:S01]  /*1bb0*/  IMAD R53, R75, R3, R78 ;  /* 0x000000034b357224 */ /* 0x000fe200078e024e */
[----:B------:R-:W-:Y:S01]  /*1bc0*/  SHF.R.S32.HI R3, RZ, 0x1f, R174 ;  /* 0x0000001fff037819 */ /* 0x000fe200000114ae */
[--C-:B------:R-:W-:Y:S01]  /*1bd0*/  @!P1 IMAD.IADD R48, R48, 0x1, -R75.reuse ;  /* 0x0000000130309824 */ /* 0x100fe200078e0a4b */
[----:B------:R-:W-:Y:S01]  /*1be0*/  ISETP.GE.AND P1, PT, R6, RZ, PT ;  /* 0x000000ff0600720c */ /* 0x000fe20003f26270 */
[--C-:B------:R-:W-:Y:S01]  /*1bf0*/  @!P4 IMAD.IADD R49, R49, 0x1, -R75.reuse ;  /* 0x000000013131c824 */ /* 0x100fe200078e0a4b */
[----:B------:R-:W-:Y:S01]  /*1c00*/  ISETP.GT.U32.AND P4, PT, R75, R53, PT ;  /* 0x000000354b00720c */ /* 0x000fe20003f84070 */
[--C-:B------:R-:W-:Y:S01]  /*1c10*/  @!P6 IMAD.IADD R55, R55, 0x1, -R80.reuse ;  /* 0x000000013737e824 */ /* 0x100fe200078e0a50 */
[----:B------:R-:W-:Y:S01]  /*1c20*/  LEA.HI R174, R3, R174, RZ, 0x6 ;  /* 0x000000ae03ae7211 */ /* 0x000fe200078f30ff */
        /* <DEDUP_REMOVED lines=8> */
[----:B------:R-:W-:Y:S01]  /*1cb0*/  IMAD.SHL.U32 R0, R72, 0x2, RZ ;  /* 0x0000000248007824 */ /* 0x000fe200078e00ff */
[----:B------:R-:W-:Y:S01]  /*1cc0*/  ISETP.GT.U32.AND P6, PT, R75, R49, PT ;  /* 0x000000314b00720c */ /* 0x000fe20003fc4070 */
[--C-:B------:R-:W-:Y:S01]  /*1cd0*/  @!P4 IMAD.IADD R53, R53, 0x1, -R75.reuse ;  /* 0x000000013535c824 */ /* 0x100fe200078e0a4b */
[C---:B------:R-:W-:Y:S01]  /*1ce0*/  ISETP.GT.U32.AND P4, PT, R75.reuse, R52, PT ;  /* 0x000000344b00720c */ /* 0x040fe20003f84070 */
[-C--:B------:R-:W-:Y:S01]  /*1cf0*/  IMAD R92, R92, R112.reuse, RZ ;  /* 0x000000705c5c7224 */ /* 0x080fe200078e02ff */
[----:B------:R-:W-:Y:S01]  /*1d00*/  LOP3.LUT R3, RZ, R37, RZ, 0x33, !PT ;  /* 0x00000025ff037212 */ /* 0x000fe200078e33ff */
[--C-:B------:R-:W-:Y:S01]  /*1d10*/  @!P2 IMAD.IADD R48, R48, 0x1, -R75.reuse ;  /* 0x000000013030a824 */ /* 0x100fe200078e0a4b */
[----:B------:R-:W-:Y:S01]  /*1d20*/  ISETP.GT.U32.AND P2, PT, R75, R53, PT ;  /* 0x000000354b00720c */ /* 0x000fe20003f44070 */
[----:B------:R-:W-:Y:S01]  /*1d30*/  @!P5 IMAD.IADD R55, R55, 0x1, -R80 ;  /* 0x000000013737d824 */ /* 0x000fe200078e0a50 */
[----:B------:R-:W-:Y:S01]  /*1d40*/  ISETP.GE.AND P5, PT, R7, RZ, PT ;  /* 0x000000ff0700720c */ /* 0x000fe20003fa6270 */
[--C-:B------:R-:W-:Y:S01]  /*1d50*/  @!P3 IMAD.IADD R50, R50, 0x1, -R75.reuse ;  /* 0x000000013232b824 */ /* 0x100fe200078e0a4b */
[----:B------:R-:W-:Y:S01]  /*1d60*/  ISETP.GE.AND P3, PT, R8, RZ, PT ;  /* 0x000000ff0800720c */ /* 0x000fe20003f66270 */
[----:B------:R-:W-:Y:S01]  /*1d70*/  @!P0 IMAD.IADD R51, R51, 0x1, -R75 ;  /* 0x0000000133338824 */ /* 0x000fe200078e0a4b */
[----:B------:R-:W-:Y:S01]  /*1d80*/  ISETP.GE.AND P0, PT, R9, RZ, PT ;  /* 0x000000ff0900720c */ /* 0x000fe20003f06270 */
[----:B------:R-:W-:Y:S01]  /*1d90*/  @!P1 IMAD.MOV R55, RZ, RZ, -R55 ;  /* 0x000000ffff379224 */ /* 0x000fe200078e0a37 */
[----:B------:R-:W-:Y:S01]  /*1da0*/  ISETP.GE.AND P1, PT, R12, RZ, PT ;  /* 0x000000ff0c00720c */ /* 0x000fe20003f26270 */
[--C-:B------:R-:W-:Y:S01]  /*1db0*/  @!P4 IMAD.IADD R52, R52, 0x1, -R75.reuse ;  /* 0x000000013434c824 */ /* 0x100fe200078e0a4b */
[----:B------:R-:W-:Y:S01]  /*1dc0*/  ISETP.GE.AND P4, PT, R10, RZ, PT ;  /* 0x000000ff0a00720c */ /* 0x000fe20003f86270 */
[--C-:B------:R-:W-:Y:S01]  /*1dd0*/  @!P6 IMAD.IADD R49, R49, 0x1, -R75.reuse ;  /* 0x000000013131e824 */ /* 0x100fe200078e0a4b */
[----:B------:R-:W-:Y:S01]  /*1de0*/  ISETP.NE.AND P6, PT, R36, RZ, PT ;  /* 0x000000ff2400720c */ /* 0x000fe20003fc5270 */
[----:B------:R-:W-:Y:S01]  /*1df0*/  @!P2 IMAD.IADD R53, R53, 0x1, -R75 ;  /* 0x000000013535a824 */ /* 0x000fe200078e0a4b */
[----:B------:R-:W-:Y:S01]  /*1e00*/  ISETP.GE.AND P2, PT, R11, RZ, PT ;  /* 0x000000ff0b00720c */ /* 0x000fe20003f46270 */
[----:B------:R-:W-:Y:S01]  /*1e10*/  @!P5 IMAD.MOV R2, RZ, RZ, -R2 ;  /* 0x000000ffff02d224 */ /* 0x000fe200078e0a02 */
        /* <DEDUP_REMOVED lines=9> */
[----:B------:R-:W-:Y:S01]  /*1eb0*/  IMAD R93, R93, R112, RZ ;  /* 0x000000705d5d7224 */ /* 0x000fe200078e02ff */
[----:B------:R-:W-:Y:S01]  /*1ec0*/  @!P6 LOP3.LUT R55, RZ, R36, RZ, 0x33, !PT ;  /* 0x00000024ff37e212 */ /* 0x000fe200078e33ff */
        /* <DEDUP_REMOVED lines=12> */
[----:B------:R-:W-:Y:S01]  /*1f90*/  IMAD R55, R55, UR4, RZ ;  /* 0x0000000437377c24 */ /* 0x000fe2000f8e02ff */
[----:B------:R-:W-:Y:S01]  /*1fa0*/  ULDC UR4, c[0x0][0x240] ;  /* 0x0000900000047ab9 */ /* 0x000fe20000000800 */
        /* <DEDUP_REMOVED lines=12> */
[-C--:B------:R-:W-:Y:S01]  /*2070*/  IMAD R94, R94, R112.reuse, RZ ;  /* 0x000000705e5e7224 */ /* 0x080fe200078e02ff */
[----:B------:R-:W-:Y:S01]  /*2080*/  LOP3.LUT R0, R73, 0x7e, R0, 0x78, !PT ;  /* 0x0000007e49007812 */ /* 0x000fe200078e7800 */
        /* <DEDUP_REMOVED lines=13> */
[----:B------:R-:W-:Y:S01]  /*2160*/  LOP3.LUT R73, R71, 0x24, RZ, 0xfc, !PT ;  /* 0x0000002447497812 */ /* 0x000fe200078efcff */
[----:B------:R-:W-:Y:S01]  /*2170*/  @!P2 IMAD.MOV R45, RZ, RZ, -R45 ;  /* 0x000000ffff2da224 */ /* 0x000fe200078e0a2d */
[----:B------:R-:W-:Y:S01]  /*2180*/  ISETP.GE.AND P2, PT, R67, RZ, PT ;  /* 0x000000ff4300720c */ /* 0x000fe20003f46270 */
[----:B------:R-:W-:Y:S01]  /*2190*/  @!P5 IMAD.MOV R47, RZ, RZ, -R47 ;  /* 0x000000ffff2fd224 */ /* 0x000fe200078e0a2f */
[----:B------:R-:W-:Y:S01]  /*21a0*/  ISETP.GE.AND P5, PT, R69, RZ, PT ;  /* 0x000000ff4500720c */ /* 0x000fe20003fa6270 */
[----:B------:R-:W-:Y:S01]  /*21b0*/  @!P3 IMAD.MOV R48, RZ, RZ, -R48 ;  /* 0x000000ffff30b224 */ /* 0x000fe200078e0a30 */
[----:B------:R-:W-:Y:S01]  /*21c0*/  ISETP.GE.AND P3, PT, R70, RZ, PT ;  /* 0x000000ff4600720c */ /* 0x000fe20003f66270 */
[----:B------:R-:W-:Y:S01]  /*21d0*/  @!P0 IMAD.MOV R49, RZ, RZ, -R49 ;  /* 0x000000ffff318224 */ /* 0x000fe200078e0a31 */
[----:B------:R-:W-:Y:S01]  /*21e0*/  ISETP.NE.AND P0, PT, R37, RZ, PT ;  /* 0x000000ff2500720c */ /* 0x000fe20003f05270 */
[----:B------:R-:W-:Y:S01]  /*21f0*/  @!P1 IMAD.MOV R52, RZ, RZ, -R52 ;  /* 0x000000ffff349224 */ /* 0x000fe200078e0a34 */
[----:B------:R-:W-:Y:S01]  /*2200*/  LEA R110, P1, R55, UR6, 0x1 ;  /* 0x00000006376e7c11 */ /* 0x000fe2000f8208ff */
[----:B------:R-:W-:Y:S01]  /*2210*/  @!P4 IMAD.MOV R50, RZ, RZ, -R50 ;  /* 0x000000ffff32c224 */ /* 0x000fe200078e0a32 */
[C---:B------:R-:W-:Y:S01]  /*2220*/  SEL R2, R3.reuse, R2, !P0 ;  /* 0x0000000203027207 */ /* 0x040fe20004000000 */
[----:B------:R-:W-:Y:S01]  /*2230*/  IMAD R96, R96, R112, RZ ;  /* 0x0000007060607224 */ /* 0x000fe200078e02ff */
[C---:B------:R-:W-:Y:S01]  /*2240*/  SEL R4, R3.reuse, R4, !P0 ;  /* 0x0000000403047207 */ /* 0x040fe20004000000 */
[----:B------:R-:W-:Y:S01]  /*2250*/  @!P2 IMAD.MOV R51, RZ, RZ, -R51 ;  /* 0x000000ffff33a224 */ /* 0x000fe200078e0a33 */
[C---:B------:R-:W-:Y:S01]  /*2260*/  SEL R5, R3.reuse, R5, !P0 ;  /* 0x0000000503057207 */ /* 0x040fe20004000000 */
[----:B------:R-:W-:Y:S01]  /*2270*/  @!P5 IMAD.MOV R53, RZ, RZ, -R53 ;  /* 0x000000ffff35d224 */ /* 0x000fe200078e0a35 */
[C---:B------:R-:W-:Y:S01]  /*2280*/  SEL R24, R3.reuse, R24, !P0 ;  /* 0x0000001803187207 */ /* 0x040fe20004000000 */
[----:B------:R-:W-:Y:S01]  /*2290*/  @!P3 IMAD.MOV R54, RZ, RZ, -R54 ;  /* 0x000000ffff36b224 */ /* 0x000fe200078e0a36 */
[C---:B------:R-:W-:Y:S01]  /*22a0*/  SEL R25, R3.reuse, R25, !P0 ;  /* 0x0000001903197207 */ /* 0x040fe20004000000 */
[----:B------:R-:W-:Y:S01]  /*22b0*/  IMAD R36, R2, UR4, RZ ;  /* 0x0000000402247c24 */ /* 0x000fe2000f8e02ff */
[C---:B------:R-:W-:Y:S01]  /*22c0*/  SEL R26, R3.reuse, R26, !P0 ;  /* 0x0000001a031a7207 */ /* 0x040fe20004000000 */
[----:B------:R-:W-:Y:S01]  /*22d0*/  IMAD R37, R4, UR4, RZ ;  /* 0x0000000404257c24 */ /* 0x000fe2000f8e02ff */
[----:B------:R-:W-:Y:S01]  /*22e0*/  SEL R27, R3, R27, !P0 ;  /* 0x0000001b031b7207 */ /* 0x000fe20004000000 */
        /* <DEDUP_REMOVED lines=49> */
[----:B------:R-:W-:Y:S01]  /*2600*/  LEA.HI.X.SX32 R111, R55, UR7, 0x1, P1 ;  /* 0x00000007376f7c11 */ /* 0x000fe200088f0eff */
[----:B------:R-:W-:Y:S01]  /*2610*/  ULDC.64 UR6, c[0x0][0x218] ;  /* 0x0000860000067ab9 */ /* 0x000fe20000000a00 */
[----:B------:R-:W-:Y:S01]  /*2620*/  SEL R3, R3, R54, !P0 ;  /* 0x0000003603037207 */ /* 0x000fe20004000000 */
[----:B------:R-:W-:Y:S01]  /*2630*/  IMAD R50, R50, UR4, RZ ;  /* 0x0000000432327c24 */ /* 0x000fe2000f8e02ff */
[----:B------:R-:W-:Y:S01]  /*2640*/  LEA R4, P4, R36, UR6, 0x1 ;  /* 0x0000000624047c11 */ /* 0x000fe2000f8808ff */
[----:B------:R-:W-:Y:S01]  /*2650*/  IMAD R51, R51, UR4, RZ ;  /* 0x0000000433337c24 */ /* 0x000fe2000f8e02ff */
[----:B------:R-:W-:Y:S01]  /*2660*/  LEA R2, P3, R37, UR6, 0x1 ;  /* 0x0000000625027c11 */ /* 0x000fe2000f8608ff */
[----:B------:R-:W-:Y:S01]  /*2670*/  IMAD R188, R3, UR4, RZ ;  /* 0x0000000403bc7c24 */ /* 0x000fe2000f8e02ff */
[----:B------:R-:W-:Y:S01]  /*2680*/  LEA R172, P2, R173, UR6, 0x1 ;  /* 0x00000006adac7c11 */ /* 0x000fe2000f8408ff */
[----:B------:R-:W-:Y:S01]  /*2690*/  IMAD R52, R52, UR4, RZ ;  /* 0x0000000434347c24 */ /* 0x000fe2000f8e02ff */
[----:B------:R-:W-:Y:S01]  /*26a0*/  LEA R170, P1, R24, UR6, 0x1 ;  /* 0x0000000618aa7c11 */ /* 0x000fe2000f8208ff */
[----:B------:R-:W-:Y:S01]  /*26b0*/  IMAD R53, R53, UR4, RZ ;  /* 0x0000000435357c24 */ /* 0x000fe2000f8e02ff */
[----:B------:R-:W-:Y:S01]  /*26c0*/  LEA.HI.X.SX32 R5, R36, UR7, 0x1, P4 ;  /* 0x0000000724057c11 */ /* 0x000fe2000a0f0eff */
[----:B------:R-:W-:Y:S01]  /*26d0*/  UMOV UR4, URZ ;  /* 0x0000003f00047c82 */ /* 0x000fe20008000000 */
[----:B------:R-:W-:Y:S01]  /*26e0*/  LEA.HI.X.SX32 R3, R37, UR7, 0x1, P3 ;  /* 0x0000000725037c11 */ /* 0x000fe200098f0eff */
[----:B------:R-:W-:Y:S01]  /*26f0*/  UIADD3.X UR9, UR4, 0x40000040, URZ, UP0, !UPT ;  /* 0x4000004004097890 */ /* 0x000fe200087fe43f */
[----:B------:R-:W-:-:S02]  /*2700*/  LEA.HI.X.SX32 R173, R173, UR7, 0x1, P2 ;  /* 0x00000007adad7c11 */ /* 0x000fc400090f0eff */
[----:B------:R-:W-:Y:S02]  /*2710*/  CS2R R36, SRZ ;  /* 0x0000000000247805 */ /* 0x000fe4000001ff00 */
[----:B------:R-:W-:Y:S02]  /*2720*/  LEA.HI.X.SX32 R171, R24, UR7, 0x1, P1 ;  /* 0x0000000718ab7c11 */ /* 0x000fe400088f0eff */
[----:B------:R-:W-:Y:S02]  /*2730*/  CS2R R54, SRZ ;  /* 0x0000000000367805 */ /* 0x000fe4000001ff00 */
[----:B------:R-:W-:Y:S01]  /*2740*/  LEA R168, P0, R25, UR6, 0x1 ;  /* 0x0000000619a87c11 */ /* 0x000fe2000f8008ff */
[-C--:B------:R-:W-:Y:S01]  /*2750*/  IMAD R97, R97, R112.reuse, RZ ;  /* 0x0000007061617224 */ /* 0x080fe200078e02ff */
        /* <DEDUP_REMOVED lines=11> */
[----:B------:R-:W-:Y:S01]  /*2810*/  IMAD R103, R103, R112, RZ ;  /* 0x0000007067677224 */ /* 0x000fe200078e02ff */
[----:B------:R-:W-:-:S02]  /*2820*/  LEA.HI.X.SX32 R169, R25, UR7, 0x1, P0 ;  /* 0x0000000719a97c11 */ /* 0x000fc400080f0eff */
[----:B------:R-:W-:Y:S02]  /*2830*/  CS2R R24, SRZ ;  /* 0x0000000000187805 */ /* 0x000fe4000001ff00 */
[----:B------:R-:W-:Y:S01]  /*2840*/  LEA.HI.X.SX32 R167, R26, UR7, 0x1, P6 ;  /* 0x000000071aa77c11 */ /* 0x000fe2000b0f0eff */
[-C--:B------:R-:W-:Y:S01]  /*2850*/  IMAD R104, R104, R112.reuse, RZ ;  /* 0x0000007068687224 */ /* 0x080fe200078e02ff */
[----:B------:R-:W-:Y:S02]  /*2860*/  LEA.HI.X.SX32 R165, R27, UR7, 0x1, P5 ;  /* 0x000000071ba57c11 */ /* 0x000fe4000a8f0eff */
[----:B------:R-:W-:Y:S02]  /*2870*/  CS2R R26, SRZ ;  /* 0x00000000001a7805 */ /* 0x000fe4000001ff00 */
[----:B------:R-:W-:Y:S01]  /*2880*/  LEA.HI.X.SX32 R163, R28, UR7, 0x1, P4 ;  /* 0x000000071ca37c11 */ /* 0x000fe2000a0f0eff */
[----:B------:R-:W-:Y:S01]  /*2890*/  IMAD R105, R105, R112, RZ ;  /* 0x0000007069697224 */ /* 0x000fe200078e02ff */
[----:B------:R-:W-:-:S02]  /*28a0*/  LEA.HI.X.SX32 R161, R29, UR7, 0x1, P3 ;  /* 0x000000071da17c11 */ /* 0x000fc400098f0eff */
[----:B------:R-:W-:Y:S02]  /*28b0*/  CS2R R28, SRZ ;  /* 0x00000000001c7805 */ /* 0x000fe4000001ff00 */
[----:B------:R-:W-:Y:S01]  /*28c0*/  LEA.HI.X.SX32 R159, R30, UR7, 0x1, P2 ;  /* 0x000000071e9f7c11 */ /* 0x000fe200090f0eff */
[-C--:B------:R-:W-:Y:S01]  /*28d0*/  IMAD R107, R86, R112.reuse, RZ ;  /* 0x00000070566b7224 */ /* 0x080fe200078e02ff */
        /* <DEDUP_REMOVED lines=29> */
[----:B------:R-:W-:Y:S01]  /*2ab0*/  UIADD3.64 UR16, UR8, 0x80, URZ ;  /* 0x0000008008107897 */ /* 0x000fe2000fffe03f */
[----:B------:R-:W-:Y:S01]  /*2ac0*/  LEA R140, P0, R41, UR6, 0x1 ;  /* 0x00000006298c7c11 */ /* 0x000fe2000f8008ff */
[----:B------:R-:W-:Y:S01]  /*2ad0*/  UIADD3.64 UR20, UR8, 0x100, URZ ;  /* 0x0000010008147897 */ /* 0x000fe2000fffe03f */
[----:B------:R-:W-:Y:S02]  /*2ae0*/  LEA R214, P6, R42, UR6, 0x1 ;  /* 0x000000062ad67c11 */ /* 0x000fe4000f8c08ff */
[----:B------:R-:W-:Y:S02]  /*2af0*/  LEA R210, P5, R43, UR6, 0x1 ;  /* 0x000000062bd27c11 */ /* 0x000fe4000f8a08ff */
[----:B------:R-:W-:-:S02]  /*2b00*/  LEA R142, P4, R44, UR6, 0x1 ;  /* 0x000000062c8e7c11 */ /* 0x000fc4000f8808ff */
[----:B------:R-:W-:Y:S02]  /*2b10*/  LEA R138, P3, R45, UR6, 0x1 ;  /* 0x000000062d8a7c11 */ /* 0x000fe4000f8608ff */
[----:B------:R-:W-:Y:S02]  /*2b20*/  LEA R134, P2, R46, UR6, 0x1 ;  /* 0x000000062e867c11 */ /* 0x000fe4000f8408ff */
[----:B------:R-:W-:Y:S02]  /*2b30*/  LEA R132, P1, R47, UR6, 0x1 ;  /* 0x000000062f847c11 */ /* 0x000fe4000f8208ff */
[----:B------:R-:W-:Y:S02]  /*2b40*/  LEA.HI.X.SX32 R141, R41, UR7, 0x1, P0 ;  /* 0x00000007298d7c11 */ /* 0x000fe400080f0eff */
[----:B------:R-:W-:Y:S02]  /*2b50*/  CS2R R40, SRZ ;  /* 0x0000000000287805 */ /* 0x000fe4000001ff00 */
[----:B------:R-:W-:-:S02]  /*2b60*/  LEA.HI.X.SX32 R212, R42, UR7, 0x1, P6 ;  /* 0x000000072ad47c11 */ /* 0x000fc4000b0f0eff */
[----:B------:R-:W-:Y:S02]  /*2b70*/  LEA.HI.X.SX32 R208, R43, UR7, 0x1, P5 ;  /* 0x000000072bd07c11 */ /* 0x000fe4000a8f0eff */
[----:B------:R-:W-:Y:S02]  /*2b80*/  CS2R R42, SRZ ;  /* 0x00000000002a7805 */ /* 0x000fe4000001ff00 */
[----:B------:R-:W-:Y:S02]  /*2b90*/  LEA.HI.X.SX32 R143, R44, UR7, 0x1, P4 ;  /* 0x000000072c8f7c11 */ /* 0x000fe4000a0f0eff */
[----:B------:R-:W-:Y:S02]  /*2ba0*/  LEA.HI.X.SX32 R139, R45, UR7, 0x1, P3 ;  /* 0x000000072d8b7c11 */ /* 0x000fe400098f0eff */
[----:B------:R-:W-:Y:S02]  /*2bb0*/  CS2R R44, SRZ ;  /* 0x00000000002c7805 */ /* 0x000fe4000001ff00 */
[----:B------:R-:W-:-:S02]  /*2bc0*/  LEA.HI.X.SX32 R135, R46, UR7, 0x1, P2 ;  /* 0x000000072e877c11 */ /* 0x000fc400090f0eff */
[----:B------:R-:W-:Y:S02]  /*2bd0*/  LEA.HI.X.SX32 R133, R47, UR7, 0x1, P1 ;  /* 0x000000072f857c11 */ /* 0x000fe400088f0eff */
[----:B------:R-:W-:Y:S02]  /*2be0*/  CS2R R46, SRZ ;  /* 0x00000000002e7805 */ /* 0x000fe4000001ff00 */
[----:B------:R-:W-:Y:S02]  /*2bf0*/  LEA R130, P0, R48, UR6, 0x1 ;  /* 0x0000000630827c11 */ /* 0x000fe4000f8008ff */
[----:B------:R-:W-:Y:S02]  /*2c00*/  LEA R136, P6, R49, UR6, 0x1 ;  /* 0x0000000631887c11 */ /* 0x000fe4000f8c08ff */
[----:B------:R-:W-:Y:S02]  /*2c10*/  LEA R128, P5, R50, UR6, 0x1 ;  /* 0x0000000632807c11 */ /* 0x000fe4000f8a08ff */
[----:B------:R-:W-:-:S02]  /*2c20*/  LEA R126, P4, R51, UR6, 0x1 ;  /* 0x00000006337e7c11 */ /* 0x000fc4000f8808ff */
[----:B------:R-:W-:Y:S02]  /*2c30*/  LEA R186, P3, R52, UR6, 0x1 ;  /* 0x0000000634ba7c11 */ /* 0x000fe4000f8608ff */
[----:B------:R-:W-:Y:S02]  /*2c40*/  LEA R192, P2, R53, UR6, 0x1 ;  /* 0x0000000635c07c11 */ /* 0x000fe4000f8408ff */
[----:B------:R-:W-:Y:S01]  /*2c50*/  LEA R122, P1, R188, UR6, 0x1 ;  /* 0x00000006bc7a7c11 */ /* 0x000fe2000f8208ff */
[----:B------:R-:W-:Y:S01]  /*2c60*/  UIADD3 UR6, UR12, 0x2000, URZ ;  /* 0x000020000c067890 */ /* 0x000fe2000fffe03f */
[C---:B------:R-:W-:Y:S02]  /*2c70*/  LOP3.LUT R75, R71.reuse, 0x28, RZ, 0xfc, !PT ;  /* 0x00000028474b7812 */ /* 0x040fe400078efcff */
[----:B------:R-:W-:Y:S01]  /*2c80*/  LEA.HI R78, R72, 0x2e, RZ, 0x1a ;  /* 0x0000002e484e7811 */ /* 0x000fe200078fd0ff */
[----:B------:R-:W-:Y:S01]  /*2c90*/  USHF.R.U32.HI UR6, URZ, 0x4, UR6 ;  /* 0x000000043f067899 */ /* 0x000fe20008011606 */
[----:B------:R-:W-:Y:S01]  /*2ca0*/  LOP3.LUT R80, R71, 0x32, RZ, 0xfc, !PT ;  /* 0x0000003247507812 */ /* 0x000fe200078efcff */
[----:B------:R-:W-:Y:S01]  /*2cb0*/  IMAD R193, R75, R112, RZ ;  /* 0x000000704bc17224 */ /* 0x000fe200078e02ff */
[----:B------:R-:W-:Y:S01]  /*2cc0*/  LEA.HI.X.SX32 R129, R48, UR7, 0x1, P0 ;  /* 0x0000000730817c11 */ /* 0x000fe200080f0eff */
[----:B------:R-:W-:Y:S01]  /*2cd0*/  USGXT.U32 UR6, UR6, 0xe ;  /* 0x0000000e0606789a */ /* 0x000fe20008000000 */
[----:B------:R-:W-:-:S02]  /*2ce0*/  LEA.HI.X.SX32 R137, R49, UR7, 0x1, P6 ;  /* 0x0000000731897c11 */ /* 0x000fc4000b0f0eff */
[----:B------:R-:W-:Y:S02]  /*2cf0*/  CS2R R48, SRZ ;  /* 0x0000000000307805 */ /* 0x000fe4000001ff00 */
[----:B------:R-:W-:Y:S01]  /*2d00*/  LEA.HI.X.SX32 R131, R50, UR7, 0x1, P5 ;  /* 0x0000000732837c11 */ /* 0x000fe2000a8f0eff */
[----:B------:R-:W-:Y:S01]  /*2d10*/  UIADD3 UR10, UP0, UR6, 0x2, URZ ;  /* 0x00000002060a7890 */ /* 0x000fe2000ff1e03f */
[----:B------:R-:W-:Y:S02]  /*2d20*/  LEA.HI.X.SX32 R127, R51, UR7, 0x1, P4 ;  /* 0x00000007337f7c11 */ /* 0x000fe4000a0f0eff */
[----:B------:R-:W-:Y:S02]  /*2d30*/  CS2R R50, SRZ ;  /* 0x0000000000327805 */ /* 0x000fe4000001ff00 */
[----:B------:R-:W-:Y:S01]  /*2d40*/  LEA.HI.X.SX32 R123, R52, UR7, 0x1, P3 ;  /* 0x00000007347b7c11 */ /* 0x000fe200098f0eff */
[----:B------:R-:W-:Y:S01]  /*2d50*/  UIADD3.X UR11, UR5, 0x40000040, URZ, UP0, !UPT ;  /* 0x40000040050b7890 */ /* 0x000fe200087fe43f */
[----:B------:R-:W-:-:S02]  /*2d60*/  LEA.HI.X.SX32 R190, R53, UR7, 0x1, P2 ;  /* 0x0000000735be7c11 */ /* 0x000fc400090f0eff */
[----:B------:R-:W-:Y:S02]  /*2d70*/  CS2R R52, SRZ ;  /* 0x0000000000347805 */ /* 0x000fe4000001ff00 */
[----:B------:R-:W-:Y:S01]  /*2d80*/  LEA.HI.X.SX32 R188, R188, UR7, 0x1, P1 ;  /* 0x00000007bcbc7c11 */ /* 0x000fe200088f0eff */
[-C--:B------:R-:W-:Y:S01]  /*2d90*/  IMAD R108, R78, R112.reuse, RZ ;  /* 0x000000704e6c7224 */ /* 0x080fe200078e02ff */
[----:B------:R-:W-:Y:S01]  /*2da0*/  SHF.R.S32.HI R174, RZ, 0x6, R174 ;  /* 0x00000006ffae7819 */ /* 0x000fe200000114ae */
[----:B------:R-:W-:Y:S01]  /*2db0*/  IMAD R185, R80, R112, RZ ;  /* 0x0000007050b97224 */ /* 0x000fe200078e02ff */
[C---:B------:R-:W-:Y:S01]  /*2dc0*/  LOP3.LUT R176, R0.reuse, 0x20, RZ, 0x3c, !PT ;  /* 0x0000002000b07812 */ /* 0x040fe200078e3cff */
[----:B------:R-:W-:Y:S01]  /*2dd0*/  UIADD3.64 UR18, UR10, 0x2, URZ ;  /* 0x000000020a127897 */ /* 0x000fe2000fffe03f */
[C---:B------:R-:W-:Y:S01]  /*2de0*/  LOP3.LUT R178, R0.reuse, 0x40, RZ, 0x3c, !PT ;  /* 0x0000004000b27812 */ /* 0x040fe200078e3cff */
[----:B------:R-:W-:Y:S01]  /*2df0*/  UIADD3.64 UR22, UR10, 0x4, URZ ;  /* 0x000000040a167897 */ /* 0x000fe2000fffe03f */
[----:B------:R-:W-:-:S11]  /*2e00*/  LOP3.LUT R180, R0, 0x60, RZ, 0x3c, !PT ;  /* 0x0000006000b47812 */ /* 0x000fd600078e3cff */
.L_x_1:
[C---:B------:R-:W-:Y:S02]  /*2e10*/  LOP3.LUT R112, R71.reuse, 0x2, RZ, 0xfc, !PT ;  /* 0x0000000247707812 */ /* 0x040fe400078efcff */
[C---:B------:R-:W-:Y:S02]  /*2e20*/  ISETP.GE.AND P2, PT, R71.reuse, UR14, PT ;  /* 0x0000000e47007c0c */ /* 0x040fe4000bf46270 */
[----:B------:R-:W-:Y:S02]  /*2e30*/  ISETP.GE.AND P3, PT, R112, UR14, PT ;  /* 0x0000000e70007c0c */ /* 0x000fe4000bf66270 */
[C---:B------:R-:W-:Y:S02]  /*2e40*/  LOP3.LUT R113, R71.reuse, 0x4, RZ, 0xfc, !PT ;  /* 0x0000000447717812 */ /* 0x040fe400078efcff */
[C---:B------:R-:W-:Y:S02]  /*2e50*/  LOP3.LUT R114, R71.reuse, 0x6, RZ, 0xfc, !PT ;  /* 0x0000000647727812 */ /* 0x040fe400078efcff */
[----:B------:R-:W-:-:S02]  /*2e60*/  LOP3.LUT R116, R71, 0xa, RZ, 0xfc, !PT ;  /* 0x0000000a47747812 */ /* 0x000fc400078efcff */
[----:B------:R-:W-:Y:S02]  /*2e70*/  LOP3.LUT R117, R71, 0xc, RZ, 0xfc, !PT ;  /* 0x0000000c47757812 */ /* 0x000fe400078efcff */
[----:B------:R-:W-:Y:S01]  /*2e80*/  ISETP.GE.AND P4, PT, R113, UR14, PT ;  /* 0x0000000e71007c0c */ /* 0x000fe2000bf86270 */
[----:B------:R-:W-:Y:S01]  /*2e90*/  IMAD.WIDE R112, R109, 0x2, R110 ;  /* 0x000000026d707825 */ /* 0x000fe200078e026e */
[----:B------:R-:W-:Y:S02]  /*2ea0*/  LOP3.LUT R115, R71, 0x8, RZ, 0xfc, !PT ;  /* 0x0000000847737812 */ /* 0x000fe400078efcff */
[----:B------:R-:W-:Y:S02]  /*2eb0*/  PRMT R248, RZ, 0x7610, R248 ;  /* 0x00007610fff87816 */ /* 0x000fe400000000f8 */
[----:B------:R-:W-:Y:S02]  /*2ec0*/  ISETP.GE.AND P5, PT, R114, UR14, PT ;  /* 0x0000000e72007c0c */ /* 0x000fe4000bfa6270 */
[----:B------:R-:W-:-:S02]  /*2ed0*/  ISETP.GE.AND P0, PT, R116, UR14, PT ;  /* 0x0000000e74007c0c */ /* 0x000fc4000bf06270 */
[----:B------:R-:W-:Y:S01]  /*2ee0*/  ISETP.GE.AND P1, PT, R117, UR14, PT ;  /* 0x0000000e75007c0c */ /* 0x000fe2000bf26270 */
[----:B------:R-:W-:Y:S01]  /*2ef0*/  IMAD.WIDE R116, R105, 0x2, R110 ;  /* 0x0000000269747825 */ /* 0x000fe200078e026e */
[----:B------:R-:W-:Y:S01]  /*2f00*/  PRMT R199, RZ, 0x7610, R199 ;  /* 0x00007610ffc77816 */ /* 0x000fe200000000c7 */
[----:B------:R0:W2:Y:S01]  /*2f10*/  @!P2 LDG.E.U16 R248, desc[UR24][R112.64] ;  /* 0x0000001870f8a981 */ /* 0x0000a2000c1e1500 */
[----:B------:R-:W-:Y:S02]  /*2f20*/  ISETP.GE.AND P6, PT, R115, UR14, PT ;  /* 0x0000000e73007c0c */ /* 0x000fe4000bfc6270 */
[----:B------:R-:W-:Y:S02]  /*2f30*/  LEA.HI R114, R72, 0xe, RZ, 0x1a ;  /* 0x0000000e48727811 */ /* 0x000fe400078fd0ff */
[----:B------:R-:W-:Y:S01]  /*2f40*/  LOP3.LUT R115, R71, 0x10, RZ, 0xfc, !PT ;  /* 0x0000001047737812 */ /* 0x000fe200078efcff */
[----:B------:R-:W-:Y:S01]  /*2f50*/  IMAD.WIDE R118, R104, 0x2, R110 ;  /* 0x0000000268767825 */ /* 0x000fe200078e026e */
[----:B------:R-:W-:Y:S01]  /*2f60*/  PRMT R201, RZ, 0x7610, R201 ;  /* 0x00007610ffc97816 */ /* 0x000fe200000000c9 */
[----:B------:R-:W3:Y:S01]  /*2f70*/  @!P3 LDG.E.U16 R199, desc[UR24][R116.64] ;  /* 0x0000001874c7b981 */ /* 0x000ee2000c1e1500 */
[----:B------:R-:W-:Y:S01]  /*2f80*/  ISETP.GE.AND P2, PT, R114, UR14, PT ;  /* 0x0000000e72007c0c */ /* 0x000fe2000bf46270 */
[----:B0-----:R-:W-:Y:S01]  /*2f90*/  IMAD.WIDE R112, R103, 0x2, R110 ;  /* 0x0000000267707825 */ /* 0x001fe200078e026e */
[----:B------:R-:W-:-:S02]  /*2fa0*/  ISETP.GE.AND P3, PT, R115, UR14, PT ;  /* 0x0000000e73007c0c */ /* 0x000fc4000bf66270 */
[----:B------:R-:W-:Y:S01]  /*2fb0*/  PRMT R203, RZ, 0x7610, R203 ;  /* 0x00007610ffcb7816 */ /* 0x000fe200000000cb */
[----:B------:R0:W4:Y:S01]  /*2fc0*/  @!P4 LDG.E.U16 R201, desc[UR24][R118.64] ;  /* 0x0000001876c9c981 */ /* 0x000122000c1e1500 */
[----:B------:R-:W-:Y:S02]  /*2fd0*/  LOP3.LUT R114, R71, 0x12, RZ, 0xfc, !PT ;  /* 0x0000001247727812 */ /* 0x000fe400078efcff */
[----:B------:R-:W-:Y:S02]  /*2fe0*/  PRMT R209, RZ, 0x7610, R209 ;  /* 0x00007610ffd17816 */ /* 0x000fe400000000d1 */
[----:B------:R-:W-:Y:S01]  /*2ff0*/  ISETP.GE.AND P4, PT, R114, UR14, PT ;  /* 0x0000000e72007c0c */ /* 0x000fe2000bf86270 */
[----:B------:R-:W-:Y:S01]  /*3000*/  IMAD.WIDE R114, R102, 0x2, R110 ;  /* 0x0000000266727825 */ /* 0x000fe200078e026e */
[----:B------:R-:W-:Y:S01]  /*3010*/  PRMT R246, RZ, 0x7610, R246 ;  /* 0x00007610fff67816 */ /* 0x000fe200000000f6 */
[----:B------:R1:W5:Y:S02]  /*3020*/  @!P5 LDG.E.U16 R203, desc[UR24][R112.64] ;  /* 0x0000001870cbd981 */ /* 0x000364000c1e1500 */
[----:B0-----:R-:W-:Y:S01]  /*3030*/  IMAD.WIDE R118, R100, 0x2, R110 ;  /* 0x0000000264767825 */ /* 0x001fe200078e026e */
[----:B------:R-:W-:-:S02]  /*3040*/  PRMT R205, RZ, 0x7610, R205 ;  /* 0x00007610ffcd7816 */ /* 0x000fc400000000cd */
[----:B------:R-:W-:Y:S01]  /*3050*/  LOP3.LUT R121, R71, 0x18, RZ, 0xfc, !PT ;  /* 0x0000001847797812 */ /* 0x000fe200078efcff */
[----:B------:R-:W-:Y:S01]  /*3060*/  IMAD.WIDE R124, R99, 0x2, R110 ;  /* 0x00000002637c7825 */ /* 0x000fe200078e026e */
[----:B------:R-:W5:Y:S01]  /*3070*/  @!P1 LDG.E.U16 R209, desc[UR24][R118.64] ;  /* 0x0000001876d19981 */ /* 0x000f62000c1e1500 */
[----:B-1----:R-:W-:-:S03]  /*3080*/  LOP3.LUT R112, R71, 0x1a, RZ, 0xfc, !PT ;  /* 0x0000001a47707812 */ /* 0x002fc600078efcff */
[----:B------:R-:W3:Y:S01]  /*3090*/  @!P6 LDG.E.U16 R246, desc[UR24][R114.64] ;  /* 0x0000001872f6e981 */ /* 0x000ee2000c1e1500 */
[----:B------:R-:W-:Y:S01]  /*30a0*/  PRMT R207, RZ, 0x7610, R207 ;  /* 0x00007610ffcf7816 */ /* 0x000fe200000000cf */
[----:B------:R-:W-:Y:S01]  /*30b0*/  IMAD.WIDE R116, R101, 0x2, R110 ;  /* 0x0000000265747825 */ /* 0x000fe200078e026e */
[----:B------:R-:W-:Y:S01]  /*30c0*/  ISETP.GE.AND P1, PT, R112, UR14, PT ;  /* 0x0000000e70007c0c */ /* 0x000fe2000bf26270 */
[----:B------:R0:W4:Y:S01]  /*30d0*/  @!P3 LDG.E.U16 R205, desc[UR24][R124.64] ;  /* 0x000000187ccdb981 */ /* 0x000122000c1e1500 */
[----:B------:R-:W-:Y:S01]  /*30e0*/  PRMT R213, RZ, 0x7610, R213 ;  /* 0x00007610ffd57816 */ /* 0x000fe200000000d5 */
[----:B------:R-:W-:Y:S01]  /*30f0*/  IMAD.WIDE R112, R90, 0x2, R110 ;  /* 0x000000025a707825 */ /* 0x000fe200078e026e */
[----:B------:R-:W-:Y:S01]  /*3100*/  ISETP.GE.AND P6, PT, R121, UR14, PT ;  /* 0x0000000e79007c0c */ /* 0x000fe2000bfc6270 */
[----:B------:R1:W5:Y:S01]  /*3110*/  @!P0 LDG.E.U16 R207, desc[UR24][R116.64] ;  /* 0x0000001874cf8981 */ /* 0x000362000c1e1500 */
[C---:B------:R-:W-:Y:S02]  /*3120*/  LOP3.LUT R120, R71.reuse, 0x14, RZ, 0xfc, !PT ;  /* 0x0000001447787812 */ /* 0x040fe400078efcff */
[C---:B------:R-:W-:Y:S01]  /*3130*/  LOP3.LUT R182, R71.reuse, 0x16, RZ, 0xfc, !PT ;  /* 0x0000001647b67812 */ /* 0x040fe200078efcff */
[----:B------:R1:W5:Y:S01]  /*3140*/  @!P2 LDG.E.U16 R213, desc[UR24][R112.64] ;  /* 0x0000001870d5a981 */ /* 0x000362000c1e1500 */
[----:B0-----:R-:W-:-:S02]  /*3150*/  LOP3.LUT R124, R71, 0x1c, RZ, 0xfc, !PT ;  /* 0x0000001c477c7812 */ /* 0x001fc400078efcff */
[----:B------:R-:W-:Y:S01]  /*3160*/  LEA.HI R125, R72, 0x1e, RZ, 0x1a ;  /* 0x0000001e487d7811 */ /* 0x000fe200078fd0ff */
[----:B------:R-:W-:Y:S01]  /*3170*/  IMAD.WIDE R114, R98, 0x2, R110 ;  /* 0x0000000262727825 */ /* 0x000fe200078e026e */
[----:B------:R-:W-:Y:S02]  /*3180*/  ISETP.GE.AND P5, PT, R120, UR14, PT ;  /* 0x0000000e78007c0c */ /* 0x000fe4000bfa6270 */
[----:B------:R-:W-:Y:S02]  /*3190*/  ISETP.GE.AND P0, PT, R182, UR14, PT ;  /* 0x0000000eb6007c0c */ /* 0x000fe4000bf06270 */
[----:B------:R-:W-:Y:S02]  /*31a0*/  PRMT R215, RZ, 0x7610, R215 ;  /* 0x00007610ffd77816 */ /* 0x000fe400000000d7 */
[----:B------:R-:W-:Y:S02]  /*31b0*/  ISETP.GE.AND P3, PT, R124, UR14, PT ;  /* 0x0000000e7c007c0c */ /* 0x000fe4000bf66270 */
[----:B------:R-:W-:Y:S01]  /*31c0*/  ISETP.GE.AND P2, PT, R125, UR14, PT ;  /* 0x0000000e7d007c0c */ /* 0x000fe2000bf46270 */
[----:B------:R-:W-:Y:S01]  /*31d0*/  IMAD.WIDE R124, R94, 0x2, R110 ;  /* 0x000000025e7c7825 */ /* 0x000fe200078e026e */
[----:B------:R-:W-:Y:S01]  /*31e0*/  PRMT R221, RZ, 0x7610, R221 ;  /* 0x00007610ffdd7816 */ /* 0x000fe200000000dd */
[----:B------:R-:W5:Y:S01]  /*31f0*/  @!P4 LDG.E.U16 R215, desc[UR24][R114.64] ;  /* 0x0000001872d7c981 */ /* 0x000f62000c1e1500 */
[----:B------:R-:W-:Y:S01]  /*3200*/  PRMT R211, RZ, 0x7610, R211 ;  /* 0x00007610ffd37816 */ /* 0x000fe200000000d3 */
[----:B------:R-:W-:Y:S01]  /*3210*/  IMAD.WIDE R120, R95, 0x2, R110 ;  /* 0x000000025f787825 */ /* 0x000fe200078e026e */
[----:B-1----:R-:W-:-:S02]  /*3220*/  LOP3.LUT R116, R71, 0x20, RZ, 0xfc, !PT ;  /* 0x0000002047747812 */ /* 0x002fc400078efcff */
[----:B------:R-:W5:Y:S01]  /*3230*/  @!P1 LDG.E.U16 R221, desc[UR24][R124.64] ;  /* 0x000000187cdd9981 */ /* 0x000f62000c1e1500 */
[----:B------:R-:W-:Y:S01]  /*3240*/  PRMT R217, RZ, 0x7610, R217 ;  /* 0x00007610ffd97816 */ /* 0x000fe200000000d9 */
[----:B------:R-:W-:Y:S01]  /*3250*/  IMAD.WIDE R118, R97, 0x2, R110 ;  /* 0x0000000261767825 */ /* 0x000fe200078e026e */
[----:B------:R-:W-:Y:S01]  /*3260*/  ISETP.GE.AND P4, PT, R116, UR14, PT ;  /* 0x0000000e74007c0c */ /* 0x000fe2000bf86270 */
[----:B------:R0:W5:Y:S01]  /*3270*/  @!P6 LDG.E.U16 R211, desc[UR24][R120.64] ;  /* 0x0000001878d3e981 */ /* 0x000162000c1e1500 */
[----:B------:R-:W-:Y:S02]  /*3280*/  PRMT R219, RZ, 0x7610, R219 ;  /* 0x00007610ffdb7816 */ /* 0x000fe400000000db */
[----:B------:R-:W-:Y:S01]  /*3290*/  ISETP.GE.AND P1, PT, R73, UR14, PT ;  /* 0x0000000e49007c0c */ /* 0x000fe2000bf26270 */
[----:B------:R-:W-:Y:S01]  /*32a0*/  IMAD.WIDE R112, R93, 0x2, R110 ;  /* 0x000000025d707825 */ /* 0x000fe200078e026e */
[----:B------:R-:W-:Y:S01]  /*32b0*/  PRMT R223, RZ, 0x7610, R223 ;  /* 0x00007610ffdf7816 */ /* 0x000fe200000000df */
[----:B------:R-:W5:Y:S01]  /*32c0*/  @!P5 LDG.E.U16 R217, desc[UR24][R118.64] ;  /* 0x0000001876d9d981 */ /* 0x000f62000c1e1500 */
[----:B------:R-:W-:Y:S01]  /*32d0*/  LOP3.LUT R116, R71, 0x22, RZ, 0xfc, !PT ;  /* 0x0000002247747812 */ /* 0x000fe200078efcff */
[----:B0-----:R-:W-:Y:S01]  /*32e0*/  IMAD.WIDE R120, R96, 0x2, R110 ;  /* 0x0000000260787825 */ /* 0x001fe200078e026e */
[----:B------:R-:W-:-:S02]  /*32f0*/  LOP3.LUT R117, R72, 0x3f, RZ, 0xc0, !PT ;  /* 0x0000003f48757812 */ /* 0x000fc400078ec0ff */
[----:B------:R0:W5:Y:S01]  /*3300*/  @!P3 LDG.E.U16 R223, desc[UR24][R112.64] ;  /* 0x0000001870dfb981 */ /* 0x000162000c1e1500 */
[----:B------:R-:W-:Y:S01]  /*3310*/  ISETP.GE.AND P5, PT, R116, UR14, PT ;  /* 0x0000000e74007c0c */ /* 0x000fe2000bfa6270 */
[----:B------:R-:W-:Y:S01]  /*3320*/  IMAD.WIDE R114, R89, 0x2, R110 ;  /* 0x0000000259727825 */ /* 0x000fe200078e026e */
[----:B------:R-:W-:Y:S01]  /*3330*/  PRMT R225, RZ, 0x7610, R225 ;  /* 0x00007610ffe17816 */ /* 0x000fe200000000e1 */
[----:B------:R1:W5:Y:S01]  /*3340*/  @!P0 LDG.E.U16 R219, desc[UR24][R120.64] ;  /* 0x0000001878db8981 */ /* 0x000362000c1e1500 */
[----:B------:R-:W-:Y:S01]  /*3350*/  ISETP.GE.AND P0, PT, R117, UR14, PT ;  /* 0x0000000e75007c0c */ /* 0x000fe2000bf06270 */
[----:B------:R-:W-:Y:S01]  /*3360*/  IMAD.WIDE R116, R92, 0x2, R110 ;  /* 0x000000025c747825 */ /* 0x000fe200078e026e */
[----:B------:R-:W-:Y:S02]  /*3370*/  PRMT R227, RZ, 0x7610, R227 ;  /* 0x00007610ffe37816 */ /* 0x000fe400000000e3 */
[----:B------:R-:W-:Y:S01]  /*3380*/  PRMT R231, RZ, 0x7610, R231 ;  /* 0x00007610ffe77816 */ /* 0x000fe200000000e7 */
[----:B0-----:R-:W-:Y:S01]  /*3390*/  IMAD.WIDE R112, R197, 0x2, R110 ;  /* 0x00000002c5707825 */ /* 0x001fe200078e026e */
[----:B------:R-:W-:Y:S01]  /*33a0*/  ISETP.GE.AND P3, PT, R75, UR14, PT ;  /* 0x0000000e4b007c0c */ /* 0x000fe2000bf66270 */
[----:B------:R-:W5:Y:S01]  /*33b0*/  @!P2 LDG.E.U16 R225, desc[UR24][R114.64] ;  /* 0x0000001872e1a981 */ /* 0x000f62000c1e1500 */
[----:B------:R-:W-:-:S03]  /*33c0*/  ISETP.GE.AND P2, PT, R74, UR14, PT ;  /* 0x0000000e4a007c0c */ /* 0x000fc6000bf46270 */
[----:B------:R0:W5:Y:S01]  /*33d0*/  @!P4 LDG.E.U16 R227, desc[UR24][R116.64] ;  /* 0x0000001874e3c981 */ /* 0x000162000c1e1500 */
[----:B------:R-:W-:-:S03]  /*33e0*/  ISETP.GE.AND P4, PT, R76, UR14, PT ;  /* 0x0000000e4c007c0c */ /* 0x000fc6000bf86270 */
[----:B------:R-:W5:Y:S01]  /*33f0*/  @!P1 LDG.E.U16 R231, desc[UR24][R112.64] ;  /* 0x0000001870e79981 */ /* 0x000f62000c1e1500 */
[----:B------:R-:W-:Y:S01]  /*3400*/  ISETP.GE.AND P1, PT, R77, UR14, PT ;  /* 0x0000000e4d007c0c */ /* 0x000fe2000bf26270 */
[----:B-1----:R-:W-:Y:S01]  /*3410*/  IMAD.WIDE R120, R91, 0x2, R110 ;  /* 0x000000025b787825 */ /* 0x002fe200078e026e */
[----:B------:R-:W-:Y:S02]  /*3420*/  PRMT R229, RZ, 0x7610, R229 ;  /* 0x00007610ffe57816 */ /* 0x000fe400000000e5 */
[----:B------:R-:W-:Y:S01]  /*3430*/  PRMT R235, RZ, 0x7610, R235 ;  /* 0x00007610ffeb7816 */ /* 0x000fe200000000eb */
[----:B0-----:R-:W-:Y:S01]  /*3440*/  IMAD.WIDE R116, R193, 0x2, R110 ;  /* 0x00000002c1747825 */ /* 0x001fe200078e026e */
[----:B------:R-:W-:Y:S02]  /*3450*/  PRMT R233, RZ, 0x7610, R233 ;  /* 0x00007610ffe97816 */ /* 0x000fe400000000e9 */
[----:B------:R0:W5:Y:S01]  /*3460*/  @!P5 LDG.E.U16 R229, desc[UR24][R120.64] ;  /* 0x0000001878e5d981 */ /* 0x000162000c1e1500 */
[----:B------:R-:W-:Y:S01]  /*3470*/  PRMT R237, RZ, 0x7610, R237 ;  /* 0x00007610ffed7816 */ /* 0x000fe200000000ed */
[----:B------:R-:W-:Y:S01]  /*3480*/  IMAD.WIDE R114, R195, 0x2, R110 ;  /* 0x00000002c3727825 */ /* 0x000fe200078e026e */
[----:B------:R-:W-:Y:S01]  /*3490*/  PRMT R239, RZ, 0x7610, R239 ;  /* 0x00007610ffef7816 */ /* 0x000fe200000000ef */
[----:B------:R-:W5:Y:S01]  /*34a0*/  @!P3 LDG.E.U16 R235, desc[UR24][R116.64] ;  /* 0x0000001874ebb981 */ /* 0x000f62000c1e1500 */
[----:B------:R-:W-:Y:S01]  /*34b0*/  ISETP.GE.AND P3, PT, R78, UR14, PT ;  /* 0x0000000e4e007c0c */ /* 0x000fe2000bf66270 */
[----:B------:R-:W-:-:S02]  /*34c0*/  IMAD.WIDE R118, R191, 0x2, R110 ;  /* 0x00000002bf767825 */ /* 0x000fc400078e026e */
[----:B------:R1:W5:Y:S02]  /*34d0*/  @!P2 LDG.E.U16 R233, desc[UR24][R114.64] ;  /* 0x0000001872e9a981 */ /* 0x000364000c1e1500 */
[----:B0-----:R-:W-:Y:S01]  /*34e0*/  IMAD.WIDE R120, R189, 0x2, R110 ;  /* 0x00000002bd787825 */ /* 0x001fe200078e026e */
[----:B------:R-:W-:Y:S01]  /*34f0*/  ISETP.GE.AND P2, PT, R81, UR14, PT ;  /* 0x0000000e51007c0c */ /* 0x000fe2000bf46270 */
[----:B------:R0:W5:Y:S01]  /*3500*/  @!P4 LDG.E.U16 R237, desc[UR24][R118.64] ;  /* 0x0000001876edc981 */ /* 0x000162000c1e1500 */
[----:B------:R-:W-:-:S03]  /*3510*/  ISETP.GE.AND P4, PT, R79, UR14, PT ;  /* 0x0000000e4f007c0c */ /* 0x000fc6000bf86270 */
[----:B------:R-:W5:Y:S01]  /*3520*/  @!P1 LDG.E.U16 R239, desc[UR24][R120.64] ;  /* 0x0000001878ef9981 */ /* 0x000f62000c1e1500 */
[----:B------:R-:W-:Y:S01]  /*3530*/  ISETP.GE.AND P1, PT, R82, UR14, PT ;  /* 0x0000000e52007c0c */ /* 0x000fe2000bf26270 */
[----:B------:R-:W-:Y:S01]  /*3540*/  IMAD.WIDE R112, R108, 0x2, R110 ;  /* 0x000000026c707825 */ /* 0x000fe200078e026e */
[----:B------:R-:W-:Y:S02]  /*3550*/  PRMT R241, RZ, 0x7610, R241 ;  /* 0x00007610fff17816 */ /* 0x000fe400000000f1 */
[----:B------:R-:W-:Y:S01]  /*3560*/  PRMT R243, RZ, 0x7610, R243 ;  /* 0x00007610fff37816 */ /* 0x000fe200000000f3 */
[----:B-1----:R-:W-:Y:S01]  /*3570*/  IMAD.WIDE R114, R187, 0x2, R110 ;  /* 0x00000002bb727825 */ /* 0x002fe200078e026e */
[----:B------:R-:W-:Y:S02]  /*3580*/  PRMT R247, RZ, 0x7610, R247 ;  /* 0x00007610fff77816 */ /* 0x000fe400000000f7 */
[----:B------:R1:W5:Y:S01]  /*3590*/  @!P3 LDG.E.U16 R241, desc[UR24][R112.64] ;  /* 0x0000001870f1b981 */ /* 0x000362000c1e1500 */
[----:B------:R-:W-:Y:S01]  /*35a0*/  PRMT R249, RZ, 0x7610, R249 ;  /* 0x00007610fff97816 */ /* 0x000fe200000000f9 */
[--C-:B0-----:R-:W-:Y:S01]  /*35b0*/  IMAD.WIDE R118, R183, 0x2, R110.reuse ;  /* 0x00000002b7767825 */ /* 0x101fe200078e026e */
[----:B------:R-:W-:Y:S01]  /*35c0*/  ISETP.GE.AND P5, PT, R80, UR14, PT ;  /* 0x0000000e50007c0c */ /* 0x000fe2000bfa6270 */
[----:B------:R0:W5:Y:S02]  /*35d0*/  @!P4 LDG.E.U16 R243, desc[UR24][R114.64] ;  /* 0x0000001872f3c981 */ /* 0x000164000c1e1500 */
[----:B-1----:R-:W-:-:S02]  /*35e0*/  IMAD.WIDE R112, R181, 0x2, R110 ;  /* 0x00000002b5707825 */ /* 0x002fc400078e026e */
[----:B------:R-:W5:Y:S01]  /*35f0*/  @!P2 LDG.E.U16 R247, desc[UR24][R118.64] ;  /* 0x0000001876f7a981 */ /* 0x000f62000c1e1500 */
[----:B------:R-:W-:Y:S02]  /*3600*/  ISETP.GE.AND P3, PT, R83, UR14, PT ;  /* 0x0000000e53007c0c */ /* 0x000fe4000bf66270 */
[----:B------:R-:W-:Y:S01]  /*3610*/  ISETP.GE.AND P4, PT, R84, UR14, PT ;  /* 0x0000000e54007c0c */ /* 0x000fe2000bf86270 */
[----:B------:R1:W5:Y:S01]  /*3620*/  @!P1 LDG.E.U16 R249, desc[UR24][R112.64] ;  /* 0x0000001870f99981 */ /* 0x000362000c1e1500 */
[----:B------:R-:W-:Y:S02]  /*3630*/  ISETP.GE.AND P2, PT, R85, UR14, PT ;  /* 0x0000000e55007c0c */ /* 0x000fe4000bf46270 */
[----:B------:R-:W-:Y:S01]  /*3640*/  ISETP.GE.AND P1, PT, R86, UR14, PT ;  /* 0x0000000e56007c0c */ /* 0x000fe2000bf26270 */
[----:B------:R-:W-:Y:S01]  /*3650*/  IMAD.WIDE R116, R185, 0x2, R110 ;  /* 0x00000002b9747825 */ /* 0x000fe200078e026e */
[----:B------:R-:W-:Y:S02]  /*3660*/  PRMT R245, RZ, 0x7610, R245 ;  /* 0x00007610fff57816 */ /* 0x000fe400000000f5 */
[----:B------:R-:W-:Y:S01]  /*3670*/  PRMT R251, RZ, 0x7610, R251 ;  /* 0x00007610fffb7816 */ /* 0x000fe200000000fb */
[----:B0-----:R-:W-:Y:S01]  /*3680*/  IMAD.WIDE R114, R179, 0x2, R110 ;  /* 0x00000002b3727825 */ /* 0x001fe200078e026e */
[----:B------:R-:W-:-:S02]  /*3690*/  PRMT R182, RZ, 0x7610, R182 ;  /* 0x00007610ffb67816 */ /* 0x000fc400000000b6 */
[----:B------:R0:W5:Y:S01]  /*36a0*/  @!P5 LDG.E.U16 R245, desc[UR24][R116.64] ;  /* 0x0000001874f5d981 */ /* 0x000162000c1e1500 */
[----:B-1----:R-:W-:Y:S01]  /*36b0*/  IMAD.MOV.U32 R112, RZ, RZ, R186 ;  /* 0x000000ffff707224 */ /* 0x002fe200078e00ba */
[----:B------:R-:W-:Y:S01]  /*36c0*/  PRMT R184, RZ, 0x7610, R184 ;  /* 0x00007610ffb87816 */ /* 0x000fe200000000b8 */
[----:B------:R-:W-:Y:S01]  /*36d0*/  IMAD.WIDE R124, R175, 0x2, R110 ;  /* 0x00000002af7c7825 */ /* 0x000fe200078e026e */
[----:B------:R-:W-:Y:S01]  /*36e0*/  PRMT R186, RZ, 0x7610, R186 ;  /* 0x00007610ffba7816 */ /* 0x000fe200000000ba */
[----:B------:R1:W5:Y:S02]  /*36f0*/  @!P3 LDG.E.U16 R251, desc[UR24][R114.64] ;  /* 0x0000001872fbb981 */ /* 0x000364000c1e1500 */
[--C-:B------:R-:W-:Y:S02]  /*3700*/  IMAD.WIDE R118, R107, 0x2, R110.reuse ;  /* 0x000000026b767825 */ /* 0x100fe400078e026e */
[----:B------:R-:W5:Y:S02]  /*3710*/  @!P2 LDG.E.U16 R184, desc[UR24][R124.64] ;  /* 0x000000187cb8a981 */ /* 0x000f64000c1e1500 */
[----:B0-----:R-:W-:-:S02]  /*3720*/  IMAD.WIDE R116, R177, 0x2, R110 ;  /* 0x00000002b1747825 */ /* 0x001fc400078e026e */
[----:B------:R-:W5:Y:S04]  /*3730*/  @!P1 LDG.E.U16 R186, desc[UR24][R118.64] ;  /* 0x0000001876ba9981 */ /* 0x000f68000c1e1500 */
[----:B------:R0:W5:Y:S01]  /*3740*/  @!P4 LDG.E.U16 R182, desc[UR24][R116.64] ;  /* 0x0000001874b6c981 */ /* 0x000162000c1e1500 */
[----:B------:R-:W-:Y:S01]  /*3750*/  BAR.SYNC.DEFER_BLOCKING 0x0 ;  /* 0x0000000000007b1d */ /* 0x000fe20000010000 */
[----:B-1----:R-:W-:Y:S02]  /*3760*/  IMAD.MOV.U32 R114, RZ, RZ, R192 ;  /* 0x000000ffff727224 */ /* 0x002fe400078e00c0 */
[--C-:B------:R-:W-:Y:S01]  /*3770*/  IMAD.MOV.U32 R115, RZ, RZ, R190.reuse ;  /* 0x000000ffff737224 */ /* 0x100fe200078e00be */
[----:B------:R-:W-:Y:S01]  /*3780*/  PRMT R190, RZ, 0x7610, R190 ;  /* 0x00007610ffbe7816 */ /* 0x000fe200000000be */
[----:B------:R-:W-:-:S02]  /*3790*/  IMAD.MOV.U32 R113, RZ, RZ, R123 ;  /* 0x000000ffff717224 */ /* 0x000fc400078e007b */
[----:B0-----:R-:W-:Y:S02]  /*37a0*/  IMAD.MOV.U32 R116, RZ, RZ, R122 ;  /* 0x000000ffff747224 */ /* 0x001fe400078e007a */
[--C-:B------:R-:W-:Y:S01]  /*37b0*/  IMAD.MOV.U32 R117, RZ, RZ, R188.reuse ;  /* 0x000000ffff757224 */ /* 0x100fe200078e00bc */
[----:B------:R-:W-:Y:S01]  /*37c0*/  PRMT R188, RZ, 0x7610, R188 ;  /* 0x00007610ffbc7816 */ /* 0x000fe200000000bc */
[----:B------:R-:W-:-:S04]  /*37d0*/  IMAD.WIDE R122, R87, 0x2, R114 ;  /* 0x00000002577a7825 */ /* 0x000fc800078e0272 */
[----:B------:R-:W-:Y:S01]  /*37e0*/  IMAD.WIDE R120, R87, 0x2, R116 ;  /* 0x0000000257787825 */ /* 0x000fe200078e0274 */
[----:B------:R-:W-:-:S03]  /*37f0*/  PRMT R196, RZ, 0x7610, R196 ;  /* 0x00007610ffc47816 */ /* 0x000fc600000000c4 */
[----:B------:R-:W-:Y:S01]  /*3800*/  IMAD.MOV.U32 R119, RZ, RZ, R129 ;  /* 0x000000ffff777224 */ /* 0x000fe200078e0081 */
[----:B------:R0:W5:Y:S04]  /*3810*/  @!P0 LDG.E.U16 R190, desc[UR24][R122.64] ;  /* 0x000000187abe8981 */ /* 0x000168000c1e1500 */
[----:B------:R1:W5:Y:S01]  /*3820*/  @!P0 LDG.E.U16 R188, desc[UR24][R120.64] ;  /* 0x0000001878bc8981 */ /* 0x000362000c1e1500 */
[----:B------:R-:W-:Y:S02]  /*3830*/  IMAD.MOV.U32 R118, RZ, RZ, R130 ;  /* 0x000000ffff767224 */ /* 0x000fe400078e0082 */
[----:B0-----:R-:W-:Y:S02]  /*3840*/  IMAD.MOV.U32 R122, RZ, RZ, R128 ;  /* 0x000000ffff7a7224 */ /* 0x001fe400078e0080 */
[----:B------:R-:W-:-:S02]  /*3850*/  IMAD.MOV.U32 R123, RZ, RZ, R131 ;  /* 0x000000ffff7b7224 */ /* 0x000fc400078e0083 */
[----:B-1----:R-:W-:Y:S02]  /*3860*/  IMAD.MOV.U32 R120, RZ, RZ, R136 ;  /* 0x000000ffff787224 */ /* 0x002fe400078e0088 */
[----:B------:R-:W-:Y:S01]  /*3870*/  IMAD.MOV.U32 R121, RZ, RZ, R137 ;  /* 0x000000ffff797224 */ /* 0x000fe200078e0089 */
[----:B------:R-:W-:Y:S01]  /*3880*/  PRMT R198, RZ, 0x7610, R198 ;  /* 0x00007610ffc67816 */ /* 0x000fe200000000c6 */
[----:B------:R-:W-:Y:S01]  /*3890*/  IMAD.WIDE R128, R87, 0x2, R122 ;  /* 0x0000000257807825 */ /* 0x000fe200078e027a */
[----:B------:R-:W-:-:S03]  /*38a0*/  PRMT R192, RZ, 0x7610, R192 ;  /* 0x00007610ffc07816 */ /* 0x000fc600000000c0 */
[C---:B------:R-:W-:Y:S01]  /*38b0*/  IMAD.WIDE R130, R87.reuse, 0x2, R120 ;  /* 0x0000000257827825 */ /* 0x040fe200078e0278 */
[----:B------:R0:W5:Y:S03]  /*38c0*/  @!P0 LDG.E.U16 R196, desc[UR24][R128.64] ;  /* 0x0000001880c48981 */ /* 0x000166000c1e1500 */
[----:B------:R-:W-:Y:S01]  /*38d0*/  IMAD.WIDE R124, R87, 0x2, R112 ;  /* 0x00000002577c7825 */ /* 0x000fe200078e0270 */
[----:B------:R1:W5:Y:S01]  /*38e0*/  @!P0 LDG.E.U16 R198, desc[UR24][R130.64] ;  /* 0x0000001882c68981 */ /* 0x000362000c1e1500 */
[----:B------:R-:W-:-:S03]  /*38f0*/  PRMT R204, RZ, 0x7610, R204 ;  /* 0x00007610ffcc7816 */ /* 0x000fc600000000cc */
[----:B------:R1:W5:Y:S01]  /*3900*/  @!P0 LDG.E.U16 R192, desc[UR24][R124.64] ;  /* 0x000000187cc08981 */ /* 0x000362000c1e1500 */
[----:B0-----:R-:W-:Y:S02]  /*3910*/  IMAD.MOV.U32 R128, RZ, RZ, R134 ;  /* 0x000000ffff807224 */ /* 0x001fe400078e0086 */
[----:B------:R-:W-:Y:S02]  /*3920*/  IMAD.MOV.U32 R129, RZ, RZ, R135 ;  /* 0x000000ffff817224 */ /* 0x000fe400078e0087 */
[----:B-1----:R-:W-:Y:S02]  /*3930*/  IMAD.MOV.U32 R130, RZ, RZ, R132 ;  /* 0x000000ffff827224 */ /* 0x002fe400078e0084 */
[----:B------:R-:W-:Y:S01]  /*3940*/  IMAD.MOV.U32 R131, RZ, RZ, R133 ;  /* 0x000000ffff837224 */ /* 0x000fe200078e0085 */
[----:B------:R-:W-:Y:S01]  /*3950*/  PRMT R202, RZ, 0x7610, R202 ;  /* 0x00007610ffca7816 */ /* 0x000fe200000000ca */
[----:B------:R-:W-:Y:S02]  /*3960*/  IMAD.MOV.U32 R124, RZ, RZ, R126 ;  /* 0x000000ffff7c7224 */ /* 0x000fe400078e007e */
[----:B------:R-:W-:-:S02]  /*3970*/  IMAD.MOV.U32 R125, RZ, RZ, R127 ;  /* 0x000000ffff7d7224 */ /* 0x000fc400078e007f */
[C---:B------:R-:W-:Y:S01]  /*3980*/  IMAD.WIDE R134, R87.reuse, 0x2, R128 ;  /* 0x0000000257867825 */ /* 0x040fe200078e0280 */
[----:B------:R-:W-:Y:S02]  /*3990*/  PRMT R194, RZ, 0x7610, R194 ;  /* 0x00007610ffc27816 */ /* 0x000fe400000000c2 */
[----:B------:R-:W-:Y:S01]  /*39a0*/  PRMT R200, RZ, 0x7610, R200 ;  /* 0x00007610ffc87816 */ /* 0x000fe200000000c8 */
[C---:B------:R-:W-:Y:S01]  /*39b0*/  IMAD.WIDE R132, R87.reuse, 0x2, R130 ;  /* 0x0000000257847825 */ /* 0x040fe200078e0282 */
[----:B------:R0:W5:Y:S03]  /*39c0*/  @!P0 LDG.E.U16 R204, desc[UR24][R134.64] ;  /* 0x0000001886cc8981 */ /* 0x000166000c1e1500 */
[C---:B------:R-:W-:Y:S01]  /*39d0*/  IMAD.WIDE R126, R87.reuse, 0x2, R124 ;  /* 0x00000002577e7825 */ /* 0x040fe200078e027c */
[----:B------:R1:W5:Y:S03]  /*39e0*/  @!P0 LDG.E.U16 R202, desc[UR24][R132.64] ;  /* 0x0000001884ca8981 */ /* 0x000366000c1e1500 */
[----:B------:R-:W-:Y:S01]  /*39f0*/  IMAD.WIDE R136, R87, 0x2, R118 ;  /* 0x0000000257887825 */ /* 0x000fe200078e0276 */
[----:B------:R1:W5:Y:S03]  /*3a00*/  @!P0 LDG.E.U16 R194, desc[UR24][R126.64] ;  /* 0x000000187ec28981 */ /* 0x000366000c1e1500 */
[----:B0-----:R-:W-:Y:S01]  /*3a10*/  IMAD.MOV.U32 R134, RZ, RZ, R142 ;  /* 0x000000ffff867224 */ /* 0x001fe200078e008e */
[----:B------:R0:W5:Y:S01]  /*3a20*/  @!P0 LDG.E.U16 R200, desc[UR24][R136.64] ;  /* 0x0000001888c88981 */ /* 0x000162000c1e1500 */
[----:B------:R-:W-:-:S02]  /*3a30*/  IMAD.MOV.U32 R135, RZ, RZ, R143 ;  /* 0x000000ffff877224 */ /* 0x000fc400078e008f */
[--C-:B-1----:R-:W-:Y:S01]  /*3a40*/  IMAD.MOV.U32 R133, RZ, RZ, R208.reuse ;  /* 0x000000ffff857224 */ /* 0x102fe200078e00d0 */
[----:B------:R-:W-:Y:S01]  /*3a50*/  PRMT R208, RZ, 0x7610, R208 ;  /* 0x00007610ffd07816 */ /* 0x000fe200000000d0 */
[----:B------:R-:W-:Y:S02]  /*3a60*/  IMAD.MOV.U32 R126, RZ, RZ, R138 ;  /* 0x000000ffff7e7224 */ /* 0x000fe400078e008a */
[----:B------:R-:W-:Y:S02]  /*3a70*/  IMAD.MOV.U32 R127, RZ, RZ, R139 ;  /* 0x000000ffff7f7224 */ /* 0x000fe400078e008b */
[----:B0-----:R-:W-:Y:S01]  /*3a80*/  IMAD.WIDE R136, R87, 0x2, R134 ;  /* 0x0000000257887825 */ /* 0x001fe200078e0286 */
[----:B------:R-:W-:-:S03]  /*3a90*/  PRMT R206, RZ, 0x7610, R206 ;  /* 0x00007610ffce7816 */ /* 0x000fc600000000ce */
[C---:B------:R-:W-:Y:S01]  /*3aa0*/  IMAD.WIDE R138, R87.reuse, 0x2, R126 ;  /* 0x00000002578a7825 */ /* 0x040fe200078e027e */
[----:B------:R0:W5:Y:S04]  /*3ab0*/  @!P0 LDG.E.U16 R208, desc[UR24][R136.64] ;  /* 0x0000001888d08981 */ /* 0x000168000c1e1500 */
[----:B------:R1:W5:Y:S01]  /*3ac0*/  @!P0 LDG.E.U16 R206, desc[UR24][R138.64] ;  /* 0x000000188ace8981 */ /* 0x000362000c1e1500 */
[----:B0-----:R-:W-:Y:S02]  /*3ad0*/  IMAD.MOV.U32 R136, RZ, RZ, R214 ;  /* 0x000000ffff887224 */ /* 0x001fe400078e00d6 */
[--C-:B------:R-:W-:Y:S01]  /*3ae0*/  IMAD.MOV.U32 R137, RZ, RZ, R212.reuse ;  /* 0x000000ffff897224 */ /* 0x100fe200078e00d4 */
[----:B------:R-:W-:Y:S01]  /*3af0*/  PRMT R212, RZ, 0x7610, R212 ;  /* 0x00007610ffd47816 */ /* 0x000fe200000000d4 */
[----:B-1----:R-:W-:Y:S01]  /*3b00*/  IMAD.WIDE R138, R87, 0x2, R136 ;  /* 0x00000002578a7825 */ /* 0x002fe200078e0288 */
[----:B------:R-:W-:-:S04]  /*3b10*/  PRMT R214, RZ, 0x7610, R214 ;  /* 0x00007610ffd67816 */ /* 0x000fc800000000d6 */
[----:B------:R0:W5:Y:S01]  /*3b20*/  @!P0 LDG.E.U16 R212, desc[UR24][R138.64] ;  /* 0x000000188ad48981 */ /* 0x000162000c1e1500 */
[--C-:B------:R-:W-:Y:S01]  /*3b30*/  IMAD.MOV.U32 R132, RZ, RZ, R210.reuse ;  /* 0x000000ffff847224 */ /* 0x100fe200078e00d2 */
[----:B------:R-:W-:Y:S01]  /*3b40*/  PRMT R210, RZ, 0x7610, R210 ;  /* 0x00007610ffd27816 */ /* 0x000fe200000000d2 */
[----:B0-----:R-:W-:Y:S02]  /*3b50*/  IMAD.MOV.U32 R138, RZ, RZ, R140 ;  /* 0x000000ffff8a7224 */ /* 0x001fe400078e008c */
[----:B------:R-:W-:Y:S02]  /*3b60*/  IMAD.MOV.U32 R139, RZ, RZ, R141 ;  /* 0x000000ffff8b7224 */ /* 0x000fe400078e008d */
[----:B------:R-:W-:-:S04]  /*3b70*/  IMAD.WIDE R140, R87, 0x2, R138 ;  /* 0x00000002578c7825 */ /* 0x000fc800078e028a */
[C---:B------:R-:W-:Y:S01]  /*3b80*/  IMAD.WIDE R142, R87.reuse, 0x2, R132 ;  /* 0x00000002578e7825 */ /* 0x040fe200078e0284 */
[----:B------:R0:W5:Y:S04]  /*3b90*/  @!P0 LDG.E.U16 R214, desc[UR24][R140.64] ;  /* 0x000000188cd68981 */ /* 0x000168000c1e1500 */
[----:B------:R1:W5:Y:S01]  /*3ba0*/  @!P0 LDG.E.U16 R210, desc[UR24][R142.64] ;  /* 0x000000188ed28981 */ /* 0x000362000c1e1500 */
[----:B0-----:R-:W-:Y:S02]  /*3bb0*/  IMAD.MOV.U32 R140, RZ, RZ, R216 ;  /* 0x000000ffff8c7224 */ /* 0x001fe400078e00d8 */
[----:B------:R-:W-:Y:S01]  /*3bc0*/  IMAD.MOV.U32 R141, RZ, RZ, R218 ;  /* 0x000000ffff8d7224 */ /* 0x000fe200078e00da */
[----:B------:R-:W-:Y:S01]  /*3bd0*/  PRMT R216, RZ, 0x7610, R216 ;  /* 0x00007610ffd87816 */ /* 0x000fe200000000d8 */
[----:B-1----:R-:W-:Y:S01]  /*3be0*/  IMAD.WIDE R142, R87, 0x2, R140 ;  /* 0x00000002578e7825 */ /* 0x002fe200078e028c */
[----:B------:R-:W-:-:S04]  /*3bf0*/  PRMT R218, RZ, 0x7610, R218 ;  /* 0x00007610ffda7816 */ /* 0x000fc800000000da */
[----:B------:R0:W5:Y:S02]  /*3c00*/  @!P0 LDG.E.U16 R216, desc[UR24][R142.64] ;  /* 0x000000188ed88981 */ /* 0x000164000c1e1500 */
[----:B0-----:R-:W-:Y:S02]  /*3c10*/  IMAD.MOV.U32 R142, RZ, RZ, R144 ;  /* 0x000000ffff8e7224 */ /* 0x001fe400078e0090 */
[----:B------:R-:W-:Y:S02]  /*3c20*/  IMAD.MOV.U32 R143, RZ, RZ, R145 ;  /* 0x000000ffff8f7224 */ /* 0x000fe400078e0091 */
[----:B------:R-:W-:Y:S01]  /*3c30*/  IMAD.WIDE R144, R87, 0x2, R142 ;  /* 0x0000000257907825 */ /* 0x000fe200078e028e */
        /* <DEDUP_REMOVED lines=70> */
[----:B--2---:R0:W-:Y:S04]  /*40a0*/  STS.U16 [R0+UR12], R248 ;  /* 0x000000f800007988 */ /* 0x0041e8000800040c */
[----:B------:R1:W2:Y:S01]  /*40b0*/  @!P0 LDG.E.U16 R250, desc[UR24][R172.64] ;  /* 0x00000018acfa8981 */ /* 0x0002a2000c1e1500 */
[----:B0-----:R-:W-:Y:S01]  /*40c0*/  PRMT R248, RZ, 0x7610, R248 ;  /* 0x00007610fff87816 */ /* 0x001fe200000000f8 */
[----:B-1----:R-:W-:-:S02]  /*40d0*/  IMAD.MOV.U32 R172, RZ, RZ, R2 ;  /* 0x000000ffffac7224 */ /* 0x002fc400078e0002 */
[----:B------:R-:W-:Y:S02]  /*40e0*/  IMAD.MOV.U32 R173, RZ, RZ, R3 ;  /* 0x000000ffffad7224 */ /* 0x000fe400078e0003 */
[----:B------:R-:W-:Y:S01]  /*40f0*/  IMAD.WIDE R2, R87, 0x2, R172 ;  /* 0x0000000257027825 */ /* 0x000fe200078e02ac */
[----:B---3--:R0:W-:Y:S04]  /*4100*/  STS.U16 [R0+UR12+0x400], R246 ;  /* 0x000400f600007988 */ /* 0x0081e8000800040c */
[----:B------:R1:W3:Y:S01]  /*4110*/  @!P0 LDG.E.U16 R248, desc[UR24][R2.64] ;  /* 0x0000001802f88981 */ /* 0x0002e2000c1e1500 */
[----:B0-----:R-:W-:Y:S01]  /*4120*/  PRMT R246, RZ, 0x7610, R246 ;  /* 0x00007610fff67816 */ /* 0x001fe200000000f6 */
[----:B-1----:R-:W-:Y:S02]  /*4130*/  IMAD.MOV.U32 R2, RZ, RZ, R4 ;  /* 0x000000ffff027224 */ /* 0x002fe400078e0004 */
[----:B------:R-:W-:-:S02]  /*4140*/  IMAD.MOV.U32 R3, RZ, RZ, R5 ;  /* 0x000000ffff037224 */ /* 0x000fc400078e0005 */
[----:B------:R-:W-:-:S05]  /*4150*/  IMAD.WIDE R4, R87, 0x2, R2 ;  /* 0x0000000257047825 */ /* 0x000fca00078e0202 */
[----:B------:R-:W3:Y:S04]  /*4160*/  @!P0 LDG.E.U16 R246, desc[UR24][R4.64] ;  /* 0x0000001804f68981 */ /* 0x000ee8000c1e1500 */
[----:B----4-:R-:W-:Y:S04]  /*4170*/  STS.U16 [R0+UR12+0x800], R205 ;  /* 0x000800cd00007988 */ /* 0x010fe8000800040c */
[----:B-----5:R-:W-:Y:S04]  /*4180*/  STS.U16 [R0+UR12+0xc00], R211 ;  /* 0x000c00d300007988 */ /* 0x020fe8000800040c */
[----:B------:R-:W-:Y:S04]  /*4190*/  STS.U16 [R0+UR12+0x1000], R227 ;  /* 0x001000e300007988 */ /* 0x000fe8000800040c */
        /* <DEDUP_REMOVED lines=33> */
[----:B------:R-:W-:Y:S01]  /*43b0*/  STS.U16 [R0+UR12+0x3800], R236 ;  /* 0x003800ec00007988 */ /* 0x000fe2000800040c */
[----:B------:R-:W-:Y:S01]  /*43c0*/  UMOV UR4, UR13 ;  /* 0x0000000d00047c82 */ /* 0x000fe20008000000 */
[----:B------:R-:W-:Y:S01]  /*43d0*/  UMOV UR5, 0x40000040 ;  /* 0x4000004000057882 */ /* 0x000fe20000000000 */
[----:B------:R-:W-:Y:S01]  /*43e0*/  UMOV UR7, 0x40000040 ;  /* 0x4000004000077882 */ /* 0x000fe20000000000 */
        /* <DEDUP_REMOVED lines=8> */
[----:B--2---:R-:W-:Y:S04]  /*4470*/  STS.U16 [R176+UR12+0x3d00], R250 ;  /* 0x003d00fab0007988 */ /* 0x004fe8000800040c */
[----:B------:R-:W-:Y:S04]  /*4480*/  STS.U16 [R178+UR12+0x2200], R192 ;  /* 0x002200c0b2007988 */ /* 0x000fe8000800040c */
[----:B------:R-:W-:Y:S04]  /*4490*/  STS.U16 [R178+UR12+0x2600], R200 ;  /* 0x002600c8b2007988 */ /* 0x000fe8000800040c */
[----:B------:R-:W-:Y:S04]  /*44a0*/  STS.U16 [R178+UR12+0x2a00], R208 ;  /* 0x002a00d0b2007988 */ /* 0x000fe8000800040c */
[----:B------:R0:W-:Y:S04]  /*44b0*/  STS.U16 [R178+UR12+0x2e00], R216 ;  /* 0x002e00d8b2007988 */ /* 0x0001e8000800040c */
[----:B------:R-:W-:Y:S04]  /*44c0*/  STS.U16 [R178+UR12+0x3200], R224 ;  /* 0x003200e0b2007988 */ /* 0x000fe8000800040c */
[----:B------:R-:W-:Y:S04]  /*44d0*/  STS.U16 [R178+UR12+0x3600], R232 ;  /* 0x003600e8b2007988 */ /* 0x000fe8000800040c */
[----:B------:R-:W-:Y:S04]  /*44e0*/  STS.U16 [R178+UR12+0x3a00], R240 ;  /* 0x003a00f0b2007988 */ /* 0x000fe8000800040c */
[----:B---3--:R-:W-:Y:S04]  /*44f0*/  STS.U16 [R178+UR12+0x3e00], R248 ;  /* 0x003e00f8b2007988 */ /* 0x008fe8000800040c */
[----:B------:R-:W-:Y:S04]  /*4500*/  STS.U16 [R180+UR12+0x2300], R194 ;  /* 0x002300c2b4007988 */ /* 0x000fe8000800040c */
[----:B------:R-:W-:Y:S04]  /*4510*/  STS.U16 [R180+UR12+0x2700], R202 ;  /* 0x002700cab4007988 */ /* 0x000fe8000800040c */
[----:B------:R1:W-:Y:S04]  /*4520*/  STS.U16 [R180+UR12+0x2b00], R210 ;  /* 0x002b00d2b4007988 */ /* 0x0003e8000800040c */
[----:B------:R2:W-:Y:S04]  /*4530*/  STS.U16 [R180+UR12+0x2f00], R218 ;  /* 0x002f00dab4007988 */ /* 0x0005e8000800040c */
[----:B------:R3:W-:Y:S04]  /*4540*/  STS.U16 [R180+UR12+0x3300], R226 ;  /* 0x003300e2b4007988 */ /* 0x0007e8000800040c */
[----:B------:R3:W-:Y:S04]  /*4550*/  STS.U16 [R180+UR12+0x3700], R234 ;  /* 0x003700eab4007988 */ /* 0x0007e8000800040c */
[----:B------:R3:W-:Y:S04]  /*4560*/  STS.U16 [R180+UR12+0x3b00], R242 ;  /* 0x003b00f2b4007988 */ /* 0x0007e8000800040c */
[----:B------:R3:W-:Y:S01]  /*4570*/  STS.U16 [R180+UR12+0x3f00], R246 ;  /* 0x003f00f6b4007988 */ /* 0x0007e2000800040c */
[----:B------:R4:W-:Y:S06]  /*4580*/  MEMBAR.ALL.CTA ;  /* 0x0000000000007992 */ /* 0x0009ec0000008000 */
[----:B----4-:R-:W4:Y:S02]  /*4590*/  FENCE.VIEW.ASYNC.S ;  /* 0x00000000000073c6 */ /* 0x010f240000000000 */
[----:B----4-:R-:W-:Y:S06]  /*45a0*/  BAR.SYNC.DEFER_BLOCKING 0x0 ;  /* 0x0000000000007b1d */ /* 0x010fec0000010000 */
[----:B------:R-:W-:-:S06]  /*45b0*/  WARPGROUP.ARRIVE ;  /* 0x00000000000079c5 */ /* 0x000fcc0000000000 */
[----:B------:R-:W-:Y:S04]  /*45c0*/  HGMMA.64x64x16.F32.BF16 R24, gdesc[UR4].tnspA, R24 ;  /* 0x20e00000041879f0 */ /* 0x000fe80008701818 */
[----:B------:R-:W-:Y:S04]  /*45d0*/  HGMMA.64x64x16.F32.BF16 R24, gdesc[UR8].tnspA, R24 ;  /* 0x20e00000081879f0 */ /* 0x000fe80008701818 */
[----:B------:R-:W-:Y:S01]  /*45e0*/  HGMMA.64x64x16.F32.BF16 R24, gdesc[UR16].tnspA, R24 ;  /* 0x20e00000101879f0 */ /* 0x000fe20008701818 */
[----:B------:R-:W-:-:S04]  /*45f0*/  IMAD.WIDE R4, R88, 0x2, R2 ;  /* 0x0000000258047825 */ /* 0x000fc800078e0202 */
[----:B------:R-:W-:-:S04]  /*4600*/  IMAD.WIDE R2, R88, 0x2, R172 ;  /* 0x0000000258027825 */ /* 0x000fc800078e02ac */
[----:B------:R-:W-:-:S04]  /*4610*/  IMAD.WIDE R172, R88, 0x2, R170 ;  /* 0x0000000258ac7825 */ /* 0x000fc800078e02aa */
[----:B------:R-:W-:-:S04]  /*4620*/  IMAD.WIDE R170, R88, 0x2, R168 ;  /* 0x0000000258aa7825 */ /* 0x000fc800078e02a8 */
[C---:B------:R-:W-:Y:S01]  /*4630*/  IMAD.WIDE R168, R88.reuse, 0x2, R166 ;  /* 0x0000000258a87825 */ /* 0x040fe200078e02a6 */
[----:B------:R-:W-:Y:S03]  /*4640*/  HGMMA.64x64x16.F32.BF16 R24, gdesc[UR20].tnspA, R24, gsb0 ;  /* 0x20e00000141879f0 */ /* 0x000fe60008001818 */
[----:B------:R-:W-:-:S04]  /*4650*/  IMAD.WIDE R166, R88, 0x2, R164 ;  /* 0x0000000258a67825 */ /* 0x000fc800078e02a4 */
[----:B------:R-:W-:-:S04]  /*4660*/  IMAD.WIDE R164, R88, 0x2, R162 ;  /* 0x0000000258a47825 */ /* 0x000fc800078e02a2 */
[----:B------:R-:W-:Y:S02]  /*4670*/  VIADD R174, R174, 0xffffffff ;  /* 0xffffffffaeae7836 */ /* 0x000fe40000000000 */
[----:B------:R-:W-:-:S04]  /*4680*/  IMAD.WIDE R162, R88, 0x2, R160 ;  /* 0x0000000258a27825 */ /* 0x000fc800078e02a0 */
[----:B------:R-:W-:Y:S01]  /*4690*/  IMAD.WIDE R160, R88, 0x2, R158 ;  /* 0x0000000258a07825 */ /* 0x000fe200078e029e */
[----:B------:R-:W-:-:S03]  /*46a0*/  ISETP.NE.U32.AND P0, PT, R174, RZ, PT ;  /* 0x000000ffae00720c */ /* 0x000fc60003f05070 */
[----:B------:R-:W-:-:S04]  /*46b0*/  IMAD.WIDE R158, R88, 0x2, R156 ;  /* 0x00000002589e7825 */ /* 0x000fc800078e029c */
        /* <DEDUP_REMOVED lines=9> */
[----:B------:R-:W-:Y:S01]  /*4750*/  IMAD.WIDE R128, R88, 0x2, R118 ;  /* 0x0000000258807825 */ /* 0x000fe200078e0276 */
[----:B------:R-:W-:-:S03]  /*4760*/  UIADD3 UR14, UR14, -0x40, URZ ;  /* 0xffffffc00e0e7890 */ /* 0x000fc6000fffe03f */
[----:B------:R-:W-:-:S04]  /*4770*/  IMAD.WIDE R118, R88, 0x2, R122 ;  /* 0x0000000258767825 */ /* 0x000fc800078e027a */
[----:B------:R-:W-:-:S04]  /*4780*/  IMAD.WIDE R122, R88, 0x2, R112 ;  /* 0x00000002587a7825 */ /* 0x000fc800078e0270 */
[----:B0-----:R-:W-:-:S04]  /*4790*/  IMAD.WIDE R216, R88, 0x2, R140 ;  /* 0x0000000258d87825 */ /* 0x001fc800078e028c */
[----:B------:R-:W-:Y:S01]  /*47a0*/  IMAD.WIDE R214, R88, 0x2, R136 ;  /* 0x0000000258d67825 */ /* 0x000fe200078e0288 */
[----:B------:R-:W-:-:S03]  /*47b0*/  WARPGROUP.DEPBAR.LE gsb0, 0x0 ;  /* 0x00008000000079c5 */ /* 0x000fc60000010000 */
[----:B-1----:R-:W-:-:S04]  /*47c0*/  IMAD.WIDE R210, R88, 0x2, R132 ;  /* 0x0000000258d27825 */ /* 0x002fc800078e0284 */
[----:B------:R-:W-:-:S04]  /*47d0*/  IMAD.WIDE R114, R88, 0x2, R114 ;  /* 0x0000000258727825 */ /* 0x000fc800078e0272 */
[----:B------:R-:W-:-:S04]  /*47e0*/  IMAD.WIDE R116, R88, 0x2, R116 ;  /* 0x0000000258747825 */ /* 0x000fc800078e0274 */
[----:B------:R-:W-:-:S04]  /*47f0*/  IMAD.WIDE R140, R88, 0x2, R138 ;  /* 0x00000002588c7825 */ /* 0x000fc800078e028a */
[----:B------:R-:W-:-:S04]  /*4800*/  IMAD.WIDE R132, R88, 0x2, R130 ;  /* 0x0000000258847825 */ /* 0x000fc800078e0282 */
[----:B------:R-:W-:-:S04]  /*4810*/  IMAD.WIDE R138, R88, 0x2, R126 ;  /* 0x00000002588a7825 */ /* 0x000fc800078e027e */
[----:B------:R-:W-:Y:S02]  /*4820*/  IMAD.MOV.U32 R130, RZ, RZ, R128 ;  /* 0x000000ffff827224 */ /* 0x000fe400078e0080 */
[----:B------:R-:W-:Y:S02]  /*4830*/  IMAD.MOV.U32 R186, RZ, RZ, R122 ;  /* 0x000000ffffba7224 */ /* 0x000fe400078e007a */
[----:B--2---:R-:W-:Y:S02]  /*4840*/  IMAD.MOV.U32 R218, RZ, RZ, R217 ;  /* 0x000000ffffda7224 */ /* 0x004fe400078e00d9 */
[----:B------:R-:W-:Y:S02]  /*4850*/  IMAD.MOV.U32 R212, RZ, RZ, R215 ;  /* 0x000000ffffd47224 */ /* 0x000fe400078e00d7 */
[----:B------:R-:W-:Y:S02]  /*4860*/  IMAD.MOV.U32 R208, RZ, RZ, R211 ;  /* 0x000000ffffd07224 */ /* 0x000fe400078e00d3 */
[----:B------:R-:W-:-:S04]  /*4870*/  IMAD.WIDE R136, R88, 0x2, R120 ;  /* 0x0000000258887825 */ /* 0x000fc800078e0278 */
[----:B------:R-:W-:-:S04]  /*4880*/  IMAD.WIDE R126, R88, 0x2, R124 ;  /* 0x00000002587e7825 */ /* 0x000fc800078e027c */
[----:B------:R-:W-:Y:S02]  /*4890*/  IMAD.MOV.U32 R128, RZ, RZ, R118 ;  /* 0x000000ffff807224 */ /* 0x000fe400078e0076 */
[----:B------:R-:W-:Y:S02]  /*48a0*/  IMAD.MOV.U32 R131, RZ, RZ, R119 ;  /* 0x000000ffff837224 */ /* 0x000fe400078e0077 */
[----:B------:R-:W-:-:S04]  /*48b0*/  IMAD.WIDE R110, R106, 0x2, R110 ;  /* 0x000000026a6e7825 */ /* 0x000fc800078e026e */
[----:B------:R-:W-:Y:S02]  /*48c0*/  IMAD.MOV.U32 R192, RZ, RZ, R114 ;  /* 0x000000ffffc07224 */ /* 0x000fe400078e0072 */
[----:B------:R-:W-:Y:S02]  /*48d0*/  IMAD.MOV.U32 R190, RZ, RZ, R115 ;  /* 0x000000ffffbe7224 */ /* 0x000fe400078e0073 */
[----:B------:R-:W-:Y:S02]  /*48e0*/  IMAD.MOV.U32 R122, RZ, RZ, R116 ;  /* 0x000000ffff7a7224 */ /* 0x000fe400078e0074 */
[----:B------:R-:W-:Y:S01]  /*48f0*/  IMAD.MOV.U32 R188, RZ, RZ, R117 ;  /* 0x000000ffffbc7224 */ /* 0x000fe200078e0075 */
[----:B---3--:R-:W-:Y:S06]  /*4900*/  @P0 BRA `(.L_x_1) ;  /* 0xffffffe400400947 */ /* 0x008fec000383ffff */
[----:B------:R-:W-:Y:S02]  /*4910*/  F2FP.BF16.F32.PACK_AB R51, R55, R51 ;  /* 0x000000333733723e */ /* 0x000fe400000010ff */
[----:B------:R-:W-:Y:S02]  /*4920*/  F2FP.BF16.F32.PACK_AB R50, R54, R50 ;  /* 0x000000323632723e */ /* 0x000fe400000010ff */
[----:B------:R-:W-:Y:S02]  /*4930*/  F2FP.BF16.F32.PACK_AB R49, R53, R49 ;  /* 0x000000313531723e */ /* 0x000fe400000010ff */
[----:B------:R-:W-:Y:S02]  /*4940*/  F2FP.BF16.F32.PACK_AB R48, R52, R48 ;  /* 0x000000303430723e */ /* 0x000fe400000010ff */
[----:B------:R-:W-:Y:S02]  /*4950*/  F2FP.BF16.F32.PACK_AB R43, R47, R43 ;  /* 0x0000002b2f2b723e */ /* 0x000fe400000010ff */
[----:B------:R-:W-:-:S02]  /*4960*/  F2FP.BF16.F32.PACK_AB R42, R46, R42 ;  /* 0x0000002a2e2a723e */ /* 0x000fc400000010ff */
        /* <DEDUP_REMOVED lines=9> */
[----:B------:R-:W-:-:S07]  /*4a00*/  F2FP.BF16.F32.PACK_AB R24, R28, R24 ;  /* 0x000000181c18723e */ /* 0x000fce00000010ff */
.L_x_0:
[----:B------:R-:W-:Y:S01]  /*4a10*/  BAR.SYNC.DEFER_BLOCKING 0x0 ;  /* 0x0000000000007b1d */ /* 0x000fe20000010000 */
[C---:B------:R-:W-:Y:S02]  /*4a20*/  IMAD.SHL.U32 R2, R72.reuse, 0x80, RZ ;  /* 0x0000008048027824 */ /* 0x040fe400078e00ff */
[C---:B------:R-:W-:Y:S02]  /*4a30*/  IMAD.SHL.U32 R0, R72.reuse, 0x10, RZ ;  /* 0x0000001048007824 */ /* 0x040fe400078e00ff */
[----:B------:R-:W-:Y:S01]  /*4a40*/  IMAD.SHL.U32 R72, R72, 0x8, RZ ;  /* 0x0000000848487824 */ /* 0x000fe200078e00ff */
[----:B------:R-:W-:Y:S02]  /*4a50*/  LOP3.LUT R3, R2, 0x400, RZ, 0xc0, !PT ;  /* 0x0000040002037812 */ /* 0x000fe400078ec0ff */
[----:B------:R-:W0:Y:S01]  /*4a60*/  LDC R71, c[0x0][0x248] ;  /* 0x00009200ff477b82 */ /* 0x000e220000000800 */
[----:B------:R-:W-:Y:S01]  /*4a70*/  LOP3.LUT R2, R0, 0x70, RZ, 0xc0, !PT ;  /* 0x0000007000027812 */ /* 0x000fe200078ec0ff */
[----:B------:R-:W-:Y:S01]  /*4a80*/  ULDC.64 UR6, c[0x0][0x228] ;  /* 0x00008a0000067ab9 */ /* 0x000fe20000000a00 */
[----:B------:R-:W-:Y:S01]  /*4a90*/  LOP3.LUT R72, R72, 0x380, RZ, 0xc0, !PT ;  /* 0x0000038048487812 */ /* 0x000fe200078ec0ff */
[----:B------:R-:W-:Y:S01]  /*4aa0*/  ULDC UR4, c[0x0][0x244] ;  /* 0x0000910000047ab9 */ /* 0x000fe20000000800 */
[----:B------:R-:W-:-:S02]  /*4ab0*/  IADD3 R3, R3, UR12, R2 ;  /* 0x0000000c03037c10 */ /* 0x000fc4000fffe002 */
[----:B------:R-:W-:Y:S02]  /*4ac0*/  LOP3.LUT R36, R0, 0x7f0, RZ, 0xc0, !PT ;  /* 0x000007f000247812 */ /* 0x000fe400078ec0ff */
[----:B------:R-:W-:Y:S01]  /*4ad0*/  ISETP.GE.AND P0, PT, R6, UR6, PT ;  /* 0x0000000606007c0c */ /* 0x000fe2000bf06270 */
[----:B------:R-:W-:Y:S02]  /*4ae0*/  IMAD.IADD R72, R72, 0x1, R3 ;  /* 0x0000000148487824 */ /* 0x000fe400078e0203 */
[----:B------:R-:W-:Y:S01]  /*4af0*/  IMAD R6, R6, UR4, RZ ;  /* 0x0000000406067c24 */ /* 0x000fe2000f8e02ff */
[----:B------:R-:W-:Y:S01]  /*4b00*/  ULDC.64 UR4, c[0x0][0x220] ;  /* 0x0000880000047ab9 */ /* 0x000fe20000000a00 */
[----:B------:R-:W-:Y:S02]  /*4b10*/  ISETP.LT.AND P2, PT, R70, UR7, !P0 ;  /* 0x0000000746007c0c */ /* 0x000fe4000c741270 */
[----:B------:R-:W-:Y:S01]  /*4b20*/  ISETP.LT.AND P5, PT, R69, UR7, !P0 ;  /* 0x0000000745007c0c */ /* 0x000fe2000c7a1270 */
[----:B------:R-:W-:Y:S01]  /*4b30*/  STSM.16.M88.4 [R72], R24 ;  /* 0x0000001848007844 */ /* 0x000fe20000000200 */
[----:B------:R-:W-:Y:S01]  /*4b40*/  BAR.SYNC.DEFER_BLOCKING 0x0 ;  /* 0x0000000000007b1d */ /* 0x000fe20000010000 */
[----:B------:R-:W-:Y:S01]  /*4b50*/  LEA R53, P6, R6, UR4, 0x1 ;  /* 0x0000000406357c11 */ /* 0x000fe2000f8c08ff */
[----:B0-----:R-:W-:Y:S01]  /*4b60*/  IMAD R0, R70, R71, RZ ;  /* 0x0000004746007224 */ /* 0x001fe200078e02ff */
[----:B------:R-:W-:-:S02]  /*4b70*/  ISETP.LT.AND P3, PT, R68, UR7, !P0 ;  /* 0x0000000744007c0c */ /* 0x000fc4000c761270 */
[----:B------:R-:W-:Y:S01]  /*4b80*/  LEA.HI.X.SX32 R55, R6, UR5, 0x1, P6 ;  /* 0x0000000506377c11 */ /* 0x000fe2000b0f0eff */
[----:B------:R-:W-:Y:S01]  /*4b90*/  IMAD R5, R71, 0x2, R0 ;  /* 0x0000000247057824 */ /* 0x000fe200078e0200 */
[C---:B------:R-:W-:Y:S02]  /*4ba0*/  LEA R2, P6, R0.reuse, R53, 0x1 ;  /* 0x0000003500027211 */ /* 0x040fe400078c08ff */
[----:B------:R-:W-:Y:S02]  /*4bb0*/  ISETP.LT.AND P4, PT, R67, UR7, !P0 ;  /* 0x0000000743007c0c */ /* 0x000fe4000c781270 */
[----:B------:R-:W-:Y:S01]  /*4bc0*/  LEA.HI.X.SX32 R3, R0, R55, 0x1, P6 ;  /* 0x0000003700037211 */ /* 0x000fe200030f0eff */
[----:B------:R-:W-:Y:S01]  /*4bd0*/  IMAD R0, R71, 0x2, R5 ;  /* 0x0000000247007824 */ /* 0x000fe200078e0205 */
[----:B------:R-:W-:Y:S02]  /*4be0*/  LEA R4, P6, R5, R53, 0x1 ;  /* 0x0000003505047211 */ /* 0x000fe400078c08ff */
[----:B------:R-:W-:Y:S01]  /*4bf0*/  ISETP.LT.AND P1, PT, R66, UR7, !P0 ;  /* 0x0000000742007c0c */ /* 0x000fe2000c721270 */
[----:B------:R-:W-:Y:S01]  /*4c00*/  IMAD R6, R71, 0x2, R0 ;  /* 0x0000000247067824 */ /* 0x000fe200078e0200 */
[----:B------:R-:W-:Y:S01]  /*4c10*/  LEA.HI.X.SX32 R5, R5, R55, 0x1, P6 ;  /* 0x0000003705057211 */ /* 0x000fe200030f0eff */
[----:B------:R-:W0:Y:S01]  /*4c20*/  LDS.128 R44, [R36+UR12] ;  /* 0x0000000c242c7984 */ /* 0x000e220008000c00 */
[----:B------:R-:W-:Y:S06]  /*4c30*/  BAR.SYNC.DEFER_BLOCKING 0x0 ;  /* 0x0000000000007b1d */ /* 0x000fec0000010000 */
[----:B------:R1:W-:Y:S02]  /*4c40*/  STSM.16.M88.4 [R72], R32 ;  /* 0x0000002048007844 */ /* 0x0003e40000000200 */
[----:B------:R-:W-:Y:S01]  /*4c50*/  BAR.SYNC.DEFER_BLOCKING 0x0 ;  /* 0x0000000000007b1d */ /* 0x000fe20000010000 */
[----:B-1----:R-:W-:-:S04]  /*4c60*/  LEA R32, P6, R0, R53, 0x1 ;  /* 0x0000003500207211 */ /* 0x002fc800078c08ff */
[----:B------:R-:W-:Y:S01]  /*4c70*/  LEA.HI.X.SX32 R33, R0, R55, 0x1, P6 ;  /* 0x0000003700217211 */ /* 0x000fe200030f0eff */
[----:B------:R-:W-:Y:S01]  /*4c80*/  IMAD R0, R71, 0x2, R6 ;  /* 0x0000000247007824 */ /* 0x000fe200078e0206 */
[----:B------:R-:W-:-:S04]  /*4c90*/  LEA R34, P6, R6, R53, 0x1 ;  /* 0x0000003506227211 */ /* 0x000fc800078c08ff */
[----:B------:R-:W-:Y:S01]  /*4ca0*/  LEA.HI.X.SX32 R35, R6, R55, 0x1, P6 ;  /* 0x0000003706237211 */ /* 0x000fe200030f0eff */
[----:B------:R-:W-:Y:S01]  /*4cb0*/  IMAD R6, R71, 0x2, R0 ;  /* 0x0000000247067824 */ /* 0x000fe200078e0200 */
[----:B------:R-:W1:Y:S01]  /*4cc0*/  LDS.128 R28, [R36+UR12] ;  /* 0x0000000c241c7984 */ /* 0x000e620008000c00 */
[----:B------:R-:W-:Y:S06]  /*4cd0*/  BAR.SYNC.DEFER_BLOCKING 0x0 ;  /* 0x0000000000007b1d */ /* 0x000fec0000010000 */
[----:B------:R-:W-:Y:S02]  /*4ce0*/  STSM.16.M88.4 [R72], R40 ;  /* 0x0000002848007844 */ /* 0x000fe40000000200 */
[----:B------:R-:W-:Y:S06]  /*4cf0*/  BAR.SYNC.DEFER_BLOCKING 0x0 ;  /* 0x0000000000007b1d */ /* 0x000fec0000010000 */
[----:B------:R-:W2:Y:S02]  /*4d00*/  LDS.128 R24, [R36+UR12] ;  /* 0x0000000c24187984 */ /* 0x000ea40008000c00 */
[----:B------:R-:W-:Y:S06]  /*4d10*/  BAR.SYNC.DEFER_BLOCKING 0x0 ;  /* 0x0000000000007b1d */ /* 0x000fec0000010000 */
[----:B------:R-:W-:Y:S02]  /*4d20*/  STSM.16.M88.4 [R72], R48 ;  /* 0x0000003048007844 */ /* 0x000fe40000000200 */
[----:B------:R-:W-:Y:S06]  /*4d30*/  BAR.SYNC.DEFER_BLOCKING 0x0 ;  /* 0x0000000000007b1d */ /* 0x000fec0000010000 */
[----:B0-----:R0:W-:Y:S01]  /*4d40*/  @P2 STG.E.U16 desc[UR24][R2.64], R44 ;  /* 0x0000002c02002986 */ /* 0x0011e2000c101518 */
[----:B------:R-:W-:-:S03]  /*4d50*/  ISETP.LT.AND P2, PT, R65, UR7, !P0 ;  /* 0x0000000741007c0c */ /* 0x000fc6000c741270 */
[----:B------:R3:W-:Y:S01]  /*4d60*/  @P5 STG.E.U16 desc[UR24][R4.64], R45 ;  /* 0x0000002d04005986 */ /* 0x0007e2000c101518 */
[----:B------:R-:W-:-:S03]  /*4d70*/  ISETP.LT.AND P5, PT, R64, UR7, !P0 ;  /* 0x0000000740007c0c */ /* 0x000fc6000c7a1270 */
[----:B------:R4:W-:Y:S01]  /*4d80*/  @P3 STG.E.U16 desc[UR24][R32.64], R46 ;  /* 0x0000002e20003986 */ /* 0x0009e2000c101518 */
[----:B------:R-:W-:Y:S02]  /*4d90*/  ISETP.LT.AND P3, PT, R63, UR7, !P0 ;  /* 0x000000073f007c0c */ /* 0x000fe4000c761270 */
[----:B0-----:R-:W-:Y:S01]  /*4da0*/  LEA R2, P6, R0, R53, 0x1 ;  /* 0x0000003500027211 */ /* 0x001fe200078c08ff */
[----:B------:R0:W-:Y:S01]  /*4db0*/  @P4 STG.E.U16 desc[UR24][R34.64], R47 ;  /* 0x0000002f22004986 */ /* 0x0001e2000c101518 */
[----:B------:R-:W-:Y:S02]  /*4dc0*/  PRMT R44, R44, 0x7632, R44 ;  /* 0x000076322c2c7816 */ /* 0x000fe4000000002c */
[----:B------:R-:W-:Y:S01]  /*4dd0*/  LEA.HI.X.SX32 R3, R0, R55, 0x1, P6 ;  /* 0x0000003700037211 */ /* 0x000fe200030f0eff */
[----:B------:R-:W-:Y:S01]  /*4de0*/  IMAD R0, R71, 0x2, R6 ;  /* 0x0000000247007824 */ /* 0x000fe200078e0206 */
[----:B---3--:R-:W-:Y:S01]  /*4df0*/  LEA R4, P6, R6, R53, 0x1 ;  /* 0x0000003506047211 */ /* 0x008fe200078c08ff */
[----:B------:R-:W3:Y:S01]  /*4e00*/  LDS.128 R36, [R36+UR12] ;  /* 0x0000000c24247984 */ /* 0x000ee20008000c00 */
[----:B------:R-:W-:-:S02]  /*4e10*/  PRMT R45, R45, 0x7632, R45 ;  /* 0x000076322d2d7816 */ /* 0x000fc4000000002d */
[----:B------:R-:W-:Y:S01]  /*4e20*/  LEA.HI.X.SX32 R5, R6, R55, 0x1, P6 ;  /* 0x0000003706057211 */ /* 0x000fe200030f0eff */
[C---:B------:R-:W-:Y:S01]  /*4e30*/  IMAD R6, R71.reuse, 0x2, R0 ;  /* 0x0000000247067824 */ /* 0x040fe200078e0200 */
[----:B----4-:R-:W-:Y:S01]  /*4e40*/  LEA R32, P6, R0, R53, 0x1 ;  /* 0x0000003500207211 */ /* 0x010fe200078c08ff */
[----:B------:R4:W-:Y:S01]  /*4e50*/  @P1 STG.E.U16 desc[UR24][R2.64], R44 ;  /* 0x0000002c02001986 */ /* 0x0009e2000c101518 */
[----:B------:R-:W-:Y:S02]  /*4e60*/  PRMT R46, R46, 0x7632, R46 ;  /* 0x000076322e2e7816 */ /* 0x000fe4000000002e */
[----:B------:R-:W-:Y:S01]  /*4e70*/  LEA.HI.X.SX32 R33, R0, R55, 0x1, P6 ;  /* 0x0000003700217211 */ /* 0x000fe200030f0eff */
[----:B------:R-:W-:Y:S01]  /*4e80*/  IMAD R0, R71, 0x2, R6 ;  /* 0x0000000247007824 */ /* 0x000fe200078e0206 */
[----:B0-----:R-:W-:Y:S01]  /*4e90*/  LEA R34, P6, R6, R53, 0x1 ;  /* 0x0000003506227211 */ /* 0x001fe200078c08ff */
[----:B------:R0:W-:Y:S01]  /*4ea0*/  @P2 STG.E.U16 desc[UR24][R4.64], R45 ;  /* 0x0000002d04002986 */ /* 0x0001e2000c101518 */
[----:B------:R-:W-:-:S02]  /*4eb0*/  ISETP.LT.AND P4, PT, R62, UR7, !P0 ;  /* 0x000000073e007c0c */ /* 0x000fc4000c781270 */
[----:B------:R-:W-:Y:S01]  /*4ec0*/  LEA.HI.X.SX32 R35, R6, R55, 0x1, P6 ;  /* 0x0000003706237211 */ /* 0x000fe200030f0eff */
[----:B------:R5:W-:Y:S01]  /*4ed0*/  @P5 STG.E.U16 desc[UR24][R32.64], R46 ;  /* 0x0000002e20005986 */ /* 0x000be2000c101518 */
[----:B------:R-:W-:Y:S02]  /*4ee0*/  PRMT R47, R47, 0x7632, R47 ;  /* 0x000076322f2f7816 */ /* 0x000fe4000000002f */
[C---:B----4-:R-:W-:Y:S02]  /*4ef0*/  LEA R2, P6, R0.reuse, R53, 0x1 ;  /* 0x0000003500027211 */ /* 0x050fe400078c08ff */
[----:B------:R-:W-:Y:S01]  /*4f00*/  ISETP.LT.AND P1, PT, R61, UR7, !P0 ;  /* 0x000000073d007c0c */ /* 0x000fe2000c721270 */
[----:B------:R4:W-:Y:S01]  /*4f10*/  @P3 STG.E.U16 desc[UR24][R34.64], R47 ;  /* 0x0000002f22003986 */ /* 0x0009e2000c101518 */
[----:B------:R-:W-:Y:S01]  /*4f20*/  LEA.HI.X.SX32 R3, R0, R55, 0x1, P6 ;  /* 0x0000003700037211 */ /* 0x000fe200030f0eff */
[----:B0-----:R-:W-:Y:S01]  /*4f30*/  IMAD R5, R71, 0x2, R0 ;  /* 0x0000000247057824 */ /* 0x001fe200078e0200 */
[----:B------:R-:W-:-:S02]  /*4f40*/  ISETP.LT.AND P2, PT, R60, UR7, !P0 ;  /* 0x000000073c007c0c */ /* 0x000fc4000c741270 */
[----:B------:R-:W-:Y:S01]  /*4f50*/  ISETP.LT.AND P5, PT, R59, UR7, !P0 ;  /* 0x000000073b007c0c */ /* 0x000fe2000c7a1270 */
[----:B------:R-:W-:Y:S01]  /*4f60*/  IMAD R0, R71, 0x2, R5 ;  /* 0x0000000247007824 */ /* 0x000fe200078e0205 */
[----:B------:R-:W-:Y:S01]  /*4f70*/  LEA R4, P6, R5, R53, 0x1 ;  /* 0x0000003505047211 */ /* 0x000fe200078c08ff */
[----:B-1----:R0:W-:Y:S01]  /*4f80*/  @P4 STG.E.U16 desc[UR24][R2.64], R28 ;  /* 0x0000001c02004986 */ /* 0x0021e2000c101518 */
[----:B------:R-:W-:Y:S01]  /*4f90*/  ISETP.LT.AND P3, PT, R58, UR7, !P0 ;  /* 0x000000073a007c0c */ /* 0x000fe2000c761270 */
[----:B------:R-:W-:Y:S01]  /*4fa0*/  IMAD R6, R71, 0x2, R0 ;  /* 0x0000000247067824 */ /* 0x000fe200078e0200 */
[----:B------:R-:W-:Y:S02]  /*4fb0*/  LEA.HI.X.SX32 R5, R5, R55, 0x1, P6 ;  /* 0x0000003705057211 */ /* 0x000fe400030f0eff */
[C---:B-----5:R-:W-:Y:S02]  /*4fc0*/  LEA R32, P6, R0.reuse, R53, 0x1 ;  /* 0x0000003500207211 */ /* 0x060fe400078c08ff */
[----:B------:R-:W-:Y:S01]  /*4fd0*/  ISETP.LT.AND P4, PT, R57, UR7, !P0 ;  /* 0x0000000739007c0c */ /* 0x000fe2000c781270 */
[----:B------:R1:W-:Y:S01]  /*4fe0*/  @P1 STG.E.U16 desc[UR24][R4.64], R29 ;  /* 0x0000001d04001986 */ /* 0x0003e2000c101518 */
[----:B------:R-:W-:Y:S01]  /*4ff0*/  LEA.HI.X.SX32 R33, R0, R55, 0x1, P6 ;  /* 0x0000003700217211 */ /* 0x000fe200030f0eff */
[----:B------:R-:W-:Y:S01]  /*5000*/  IMAD R0, R71, 0x2, R6 ;  /* 0x0000000247007824 */ /* 0x000fe200078e0206 */
[----:B----4-:R-:W-:-:S02]  /*5010*/  LEA R34, P6, R6, R53, 0x1 ;  /* 0x0000003506227211 */ /* 0x010fc400078c08ff */
[----:B0-----:R-:W-:Y:S01]  /*5020*/  PRMT R28, R28, 0x7632, R28 ;  /* 0x000076321c1c7816 */ /* 0x001fe2000000001c */
[----:B------:R-:W-:Y:S01]  /*5030*/  @P2 STG.E.U16 desc[UR24][R32.64], R30 ;  /* 0x0000001e20002986 */ /* 0x000fe2000c101518 */
[----:B------:R-:W-:Y:S01]  /*5040*/  LEA.HI.X.SX32 R35, R6, R55, 0x1, P6 ;  /* 0x0000003706237211 */ /* 0x000fe200030f0eff */
[----:B------:R-:W-:Y:S01]  /*5050*/  IMAD R6, R71, 0x2, R0 ;  /* 0x0000000247067824 */ /* 0x000fe200078e0200 */
[C---:B------:R-:W-:Y:S02]  /*5060*/  LEA R2, P6, R0.reuse, R53, 0x1 ;  /* 0x0000003500027211 */ /* 0x040fe400078c08ff */
[----:B------:R-:W-:Y:S01]  /*5070*/  ISETP.LT.AND P2, PT, R23, UR7, !P0 ;  /* 0x0000000717007c0c */ /* 0x000fe2000c741270 */
[----:B------:R-:W-:Y:S01]  /*5080*/  @P5 STG.E.U16 desc[UR24][R34.64], R31 ;  /* 0x0000001f22005986 */ /* 0x000fe2000c101518 */
[----:B------:R-:W-:Y:S01]  /*5090*/  LEA.HI.X.SX32 R3, R0, R55, 0x1, P6 ;  /* 0x0000003700037211 */ /* 0x000fe200030f0eff */
[----:B------:R-:W-:Y:S01]  /*50a0*/  IMAD R0, R71, 0x2, R6 ;  /* 0x0000000247007824 */ /* 0x000fe200078e0206 */
[----:B-1----:R-:W-:-:S02]  /*50b0*/  LEA R4, P6, R6, R53, 0x1 ;  /* 0x0000003506047211 */ /* 0x002fc400078c08ff */
[----:B------:R-:W-:Y:S01]  /*50c0*/  PRMT R29, R29, 0x7632, R29 ;  /* 0x000076321d1d7816 */ /* 0x000fe2000000001d */
[----:B------:R-:W-:Y:S01]  /*50d0*/  @P3 STG.E.U16 desc[UR24][R2.64], R28 ;  /* 0x0000001c02003986 */ /* 0x000fe2000c101518 */
[----:B------:R-:W-:Y:S01]  /*50e0*/  LEA.HI.X.SX32 R5, R6, R55, 0x1, P6 ;  /* 0x0000003706057211 */ /* 0x000fe200030f0eff */
[C---:B------:R-:W-:Y:S01]  /*50f0*/  IMAD R6, R71.reuse, 0x2, R0 ;  /* 0x0000000247067824 */ /* 0x040fe200078e0200 */
[----:B------:R-:W-:Y:S02]  /*5100*/  ISETP.LT.AND P5, PT, R22, UR7, !P0 ;  /* 0x0000000716007c0c */ /* 0x000fe4000c7a1270 */
[----:B------:R-:W-:Y:S01]  /*5110*/  LEA R22, P6, R0, R53, 0x1 ;  /* 0x0000003500167211 */ /* 0x000fe200078c08ff */
[----:B------:R0:W-:Y:S01]  /*5120*/  @P4 STG.E.U16 desc[UR24][R4.64], R29 ;  /* 0x0000001d04004986 */ /* 0x0001e2000c101518 */
[----:B------:R-:W-:Y:S02]  /*5130*/  ISETP.LT.AND P4, PT, R20, UR7, !P0 ;  /* 0x0000000714007c0c */ /* 0x000fe4000c781270 */
[----:B------:R-:W-:Y:S01]  /*5140*/  LEA.HI.X.SX32 R23, R0, R55, 0x1, P6 ;  /* 0x0000003700177211 */ /* 0x000fe200030f0eff */
[----:B------:R-:W-:Y:S01]  /*5150*/  IMAD R0, R71, 0x2, R6 ;  /* 0x0000000247007824 */ /* 0x000fe200078e0206 */
[----:B------:R-:W-:-:S02]  /*5160*/  ISETP.LT.AND P1, PT, R56, UR7, !P0 ;  /* 0x0000000738007c0c */ /* 0x000fc4000c721270 */
[C---:B------:R-:W-:Y:S02]  /*5170*/  LEA R20, P6, R6.reuse, R53, 0x1 ;  /* 0x0000003506147211 */ /* 0x040fe400078c08ff */
[----:B------:R-:W-:Y:S02]  /*5180*/  ISETP.LT.AND P3, PT, R21, UR7, !P0 ;  /* 0x0000000715007c0c */ /* 0x000fe4000c761270 */
[----:B------:R-:W-:Y:S01]  /*5190*/  LEA.HI.X.SX32 R21, R6, R55, 0x1, P6 ;  /* 0x0000003706157211 */ /* 0x000fe200030f0eff */
[----:B0-----:R-:W-:Y:S01]  /*51a0*/  IMAD R5, R71, 0x2, R0 ;  /* 0x0000000247057824 */ /* 0x001fe200078e0200 */
[----:B------:R-:W-:Y:S02]  /*51b0*/  LEA R2, P6, R0, R53, 0x1 ;  /* 0x0000003500027211 */ /* 0x000fe400078c08ff */
[----:B------:R-:W-:Y:S02]  /*51c0*/  PRMT R30, R30, 0x7632, R30 ;  /* 0x000076321e1e7816 */ /* 0x000fe4000000001e */
[----:B------:R-:W-:-:S02]  /*51d0*/  PRMT R31, R31, 0x7632, R31 ;  /* 0x000076321f1f7816 */ /* 0x000fc4000000001f */
[----:B------:R-:W-:Y:S01]  /*51e0*/  LEA.HI.X.SX32 R3, R0, R55, 0x1, P6 ;  /* 0x0000003700037211 */ /* 0x000fe200030f0eff */
[----:B------:R-:W-:Y:S01]  /*51f0*/  IMAD R0, R71, 0x2, R5 ;  /* 0x0000000247007824 */ /* 0x000fe200078e0205 */
[----:B------:R-:W-:Y:S01]  /*5200*/  LEA R4, P6, R5, R53, 0x1 ;  /* 0x0000003505047211 */ /* 0x000fe200078c08ff */
[----:B------:R-:W-:Y:S01]  /*5210*/  @P1 STG.E.U16 desc[UR24][R22.64], R30 ;  /* 0x0000001e16001986 */ /* 0x000fe2000c101518 */
[----:B------:R-:W-:Y:S01]  /*5220*/  ISETP.LT.AND P1, PT, R19, UR7, !P0 ;  /* 0x0000000713007c0c */ /* 0x000fe2000c721270 */
[----:B------:R-:W-:Y:S01]  /*5230*/  IMAD R6, R71, 0x2, R0 ;  /* 0x0000000247067824 */ /* 0x000fe200078e0200 */
[----:B------:R-:W-:Y:S01]  /*5240*/  LEA.HI.X.SX32 R5, R5, R55, 0x1, P6 ;  /* 0x0000003705057211 */ /* 0x000fe200030f0eff */
[----:B------:R-:W-:Y:S01]  /*5250*/  @P2 STG.E.U16 desc[UR24][R20.64], R31 ;  /* 0x0000001f14002986 */ /* 0x000fe2000c101518 */
[----:B------:R-:W-:Y:S02]  /*5260*/  ISETP.LT.AND P2, PT, R18, UR7, !P0 ;  /* 0x0000000712007c0c */ /* 0x000fe4000c741270 */
[----:B------:R-:W-:Y:S01]  /*5270*/  LEA R18, P6, R0, R53, 0x1 ;  /* 0x0000003500127211 */ /* 0x000fe200078c08ff */
[----:B--2---:R0:W-:Y:S01]  /*5280*/  @P5 STG.E.U16 desc[UR24][R2.64], R24 ;  /* 0x0000001802005986 */ /* 0x0041e2000c101518 */
[----:B------:R-:W-:-:S02]  /*5290*/  ISETP.LT.AND P5, PT, R17, UR7, !P0 ;  /* 0x0000000711007c0c */ /* 0x000fc4000c7a1270 */
[----:B------:R-:W-:Y:S01]  /*52a0*/  LEA.HI.X.SX32 R19, R0, R55, 0x1, P6 ;  /* 0x0000003700137211 */ /* 0x000fe200030f0eff */
[----:B------:R1:W-:Y:S01]  /*52b0*/  @P3 STG.E.U16 desc[UR24][R4.64], R25 ;  /* 0x0000001904003986 */ /* 0x0003e2000c101518 */
[----:B------:R-:W-:Y:S01]  /*52c0*/  ISETP.LT.AND P3, PT, R16, UR7, !P0 ;  /* 0x0000000710007c0c */ /* 0x000fe2000c761270 */
[----:B------:R-:W-:Y:S01]  /*52d0*/  IMAD R0, R71, 0x2, R6 ;  /* 0x0000000247007824 */ /* 0x000fe200078e0206 */
[C---:B------:R-:W-:Y:S01]  /*52e0*/  LEA R16, P6, R6.reuse, R53, 0x1 ;  /* 0x0000003506107211 */ /* 0x040fe200078c08ff */
[----:B------:R2:W-:Y:S01]  /*52f0*/  @P4 STG.E.U16 desc[UR24][R18.64], R26 ;  /* 0x0000001a12004986 */ /* 0x0005e2000c101518 */
[----:B------:R-:W-:Y:S02]  /*5300*/  ISETP.LT.AND P4, PT, R15, UR7, !P0 ;  /* 0x000000070f007c0c */ /* 0x000fe4000c781270 */
[----:B------:R-:W-:Y:S01]  /*5310*/  LEA.HI.X.SX32 R17, R6, R55, 0x1, P6 ;  /* 0x0000003706117211 */ /* 0x000fe200030f0eff */
[----:B------:R-:W-:Y:S01]  /*5320*/  IMAD R6, R71, 0x2, R0 ;  /* 0x0000000247067824 */ /* 0x000fe200078e0200 */
[----:B0-----:R-:W-:-:S02]  /*5330*/  LEA R2, P6, R0, R53, 0x1 ;  /* 0x0000003500027211 */ /* 0x001fc400078c08ff */
[----:B------:R-:W-:Y:S01]  /*5340*/  PRMT R24, R24, 0x7632, R24 ;  /* 0x0000763218187816 */ /* 0x000fe20000000018 */
[----:B------:R-:W-:Y:S01]  /*5350*/  @P1 STG.E.U16 desc[UR24][R16.64], R27 ;  /* 0x0000001b10001986 */ /* 0x000fe2000c101518 */
[----:B------:R-:W-:Y:S01]  /*5360*/  LEA.HI.X.SX32 R3, R0, R55, 0x1, P6 ;  /* 0x0000003700037211 */ /* 0x000fe200030f0eff */
[----:B------:R-:W-:Y:S01]  /*5370*/  IMAD R0, R71, 0x2, R6 ;  /* 0x0000000247007824 */ /* 0x000fe200078e0206 */
[C---:B-1----:R-:W-:Y:S02]  /*5380*/  LEA R4, P6, R6.reuse, R53, 0x1 ;  /* 0x0000003506047211 */ /* 0x042fe400078c08ff */
[----:B------:R-:W-:Y:S01]  /*5390*/  PRMT R25, R25, 0x7632, R25 ;  /* 0x0000763219197816 */ /* 0x000fe20000000019 */
[----:B------:R0:W-:Y:S01]  /*53a0*/  @P2 STG.E.U16 desc[UR24][R2.64], R24 ;  /* 0x0000001802002986 */ /* 0x0001e2000c101518 */
[----:B------:R-:W-:Y:S01]  /*53b0*/  LEA.HI.X.SX32 R5, R6, R55, 0x1, P6 ;  /* 0x0000003706057211 */ /* 0x000fe200030f0eff */
[----:B------:R-:W-:Y:S01]  /*53c0*/  IMAD R6, R71, 0x2, R0 ;  /* 0x0000000247067824 */ /* 0x000fe200078e0200 */
[----:B------:R-:W-:-:S02]  /*53d0*/  ISETP.LT.AND P1, PT, R14, UR7, !P0 ;  /* 0x000000070e007c0c */ /* 0x000fc4000c721270 */
[----:B------:R-:W-:Y:S01]  /*53e0*/  LEA R14, P6, R0, R53, 0x1 ;  /* 0x00000035000e7211 */ /* 0x000fe200078c08ff */
[----:B------:R1:W-:Y:S01]  /*53f0*/  @P5 STG.E.U16 desc[UR24][R4.64], R25 ;  /* 0x0000001904005986 */ /* 0x0003e2000c101518 */
[----:B------:R-:W-:Y:S02]  /*5400*/  ISETP.LT.AND P5, PT, R12, UR7, !P0 ;  /* 0x000000070c007c0c */ /* 0x000fe4000c7a1270 */
[----:B------:R-:W-:Y:S01]  /*5410*/  LEA.HI.X.SX32 R15, R0, R55, 0x1, P6 ;  /* 0x00000037000f7211 */ /* 0x000fe200030f0eff */
[----:B------:R-:W-:Y:S01]  /*5420*/  IMAD R0, R71, 0x2, R6 ;  /* 0x0000000247007824 */ /* 0x000fe200078e0206 */
[----:B------:R-:W-:Y:S02]  /*5430*/  LEA R12, P6, R6, R53, 0x1 ;  /* 0x00000035060c7211 */ /* 0x000fe400078c08ff */
[----:B--2---:R-:W-:Y:S02]  /*5440*/  PRMT R26, R26, 0x7632, R26 ;  /* 0x000076321a1a7816 */ /* 0x004fe4000000001a */
[----:B------:R-:W-:-:S02]  /*5450*/  ISETP.LT.AND P2, PT, R13, UR7, !P0 ;  /* 0x000000070d007c0c */ /* 0x000fc4000c741270 */
[----:B------:R-:W-:Y:S01]  /*5460*/  LEA.HI.X.SX32 R13, R6, R55, 0x1, P6 ;  /* 0x00000037060d7211 */ /* 0x000fe200030f0eff */
[C---:B------:R-:W-:Y:S01]  /*5470*/  IMAD R6, R71.reuse, 0x2, R0 ;  /* 0x0000000247067824 */ /* 0x040fe200078e0200 */
[----:B------:R2:W-:Y:S01]  /*5480*/  @P3 STG.E.U16 desc[UR24][R14.64], R26 ;  /* 0x0000001a0e003986 */ /* 0x0005e2000c101518 */
[-C--:B0-----:R-:W-:Y:S02]  /*5490*/  LEA R2, P3, R0, R53.reuse, 0x1 ;  /* 0x0000003500027211 */ /* 0x081fe400078608ff */
[C---:B------:R-:W-:Y:S01]  /*54a0*/  IMAD R16, R71.reuse, 0x2, R6 ;  /* 0x0000000247107824 */ /* 0x040fe200078e0206 */
[----:B-1----:R-:W-:Y:S02]  /*54b0*/  LEA R4, P6, R6, R53, 0x1 ;  /* 0x0000003506047211 */ /* 0x002fe400078c08ff */
[----:B------:R-:W-:Y:S01]  /*54c0*/  LEA.HI.X.SX32 R3, R0, R55, 0x1, P3 ;  /* 0x0000003700037211 */ /* 0x000fe200018f0eff */
[----:B------:R-:W-:Y:S01]  /*54d0*/  IMAD R0, R71, 0x2, R16 ;  /* 0x0000000247007824 */ /* 0x000fe200078e0210 */
[----:B------:R-:W-:-:S02]  /*54e0*/  PRMT R27, R27, 0x7632, R27 ;  /* 0x000076321b1b7816 */ /* 0x000fc4000000001b */
[----:B------:R-:W-:Y:S01]  /*54f0*/  LEA.HI.X.SX32 R5, R6, R55, 0x1, P6 ;  /* 0x0000003706057211 */ /* 0x000fe200030f0eff */
[----:B------:R-:W-:Y:S01]  /*5500*/  IMAD R6, R71, 0x2, R0 ;  /* 0x0000000247067824 */ /* 0x000fe200078e0200 */
[----:B------:R-:W-:Y:S01]  /*5510*/  ISETP.LT.AND P3, PT, R10, UR7, !P0 ;  /* 0x000000070a007c0c */ /* 0x000fe2000c761270 */
[----:B------:R0:W-:Y:S01]  /*5520*/  @P4 STG.E.U16 desc[UR24][R12.64], R27 ;  /* 0x0000001b0c004986 */ /* 0x0001e2000c101518 */
[----:B------:R-:W-:Y:S01]  /*5530*/  ISETP.LT.AND P4, PT, R11, UR7, !P0 ;  /* 0x000000070b007c0c */ /* 0x000fe2000c781270 */
[C---:B------:R-:W-:Y:S01]  /*5540*/  IMAD R17, R71.reuse, 0x2, R6 ;  /* 0x0000000247117824 */ /* 0x040fe200078e0206 */
[-C--:B--2---:R-:W-:Y:S01]  /*5550*/  LEA R14, P6, R6, R53.reuse, 0x1 ;  /* 0x00000035060e7211 */ /* 0x084fe200078c08ff */
[----:B---3--:R1:W-:Y:S01]  /*5560*/  @P1 STG.E.U16 desc[UR24][R2.64], R36 ;  /* 0x0000002402001986 */ /* 0x0083e2000c101518 */
[----:B------:R-:W-:Y:S02]  /*5570*/  LEA R10, P1, R16, R53, 0x1 ;  /* 0x00000035100a7211 */ /* 0x000fe400078208ff */
[-C--:B------:R-:W-:Y:S01]  /*5580*/  LEA.HI.X.SX32 R15, R6, R55.reuse, 0x1, P6 ;  /* 0x00000037060f7211 */ /* 0x080fe200030f0eff */
[----:B------:R2:W-:Y:S01]  /*5590*/  @P2 STG.E.U16 desc[UR24][R4.64], R37 ;  /* 0x0000002504002986 */ /* 0x0005e2000c101518 */
[----:B------:R-:W-:Y:S01]  /*55a0*/  LEA.HI.X.SX32 R11, R16, R55, 0x1, P1 ;  /* 0x00000037100b7211 */ /* 0x000fe200008f0eff */
[----:B------:R-:W-:Y:S01]  /*55b0*/  IMAD R16, R71, 0x2, R17 ;  /* 0x0000000247107824 */ /* 0x000fe200078e0211 */
[----:B0-----:R-:W-:-:S03]  /*55c0*/  LEA R12, P2, R0, R53, 0x1 ;  /* 0x00000035000c7211 */ /* 0x001fc600078408ff */
[----:B------:R0:W-:Y:S01]  /*55d0*/  @P5 STG.E.U16 desc[UR24][R10.64], R38 ;  /* 0x000000260a005986 */ /* 0x0001e2000c101518 */
[----:B------:R-:W-:Y:S01]  /*55e0*/  LEA.HI.X.SX32 R13, R0, R55, 0x1, P2 ;  /* 0x00000037000d7211 */ /* 0x000fe200010f0eff */
[----:B------:R-:W-:Y:S01]  /*55f0*/  IMAD R0, R71, 0x2, R16 ;  /* 0x0000000247007824 */ /* 0x000fe200078e0210 */
[-C--:B-1----:R-:W-:Y:S02]  /*5600*/  LEA R2, P6, R17, R53.reuse, 0x1 ;  /* 0x0000003511027211 */ /* 0x082fe400078c08ff */
[C---:B--2---:R-:W-:Y:S01]  /*5610*/  LEA R4, P1, R16.reuse, R53, 0x1 ;  /* 0x0000003510047211 */ /* 0x044fe200078208ff */
[----:B------:R0:W-:Y:S01]  /*5620*/  @P4 STG.E.U16 desc[UR24][R12.64], R39 ;  /* 0x000000270c004986 */ /* 0x0001e2000c101518 */
[----:B------:R-:W-:Y:S02]  /*5630*/  ISETP.LT.AND P2, PT, R9, UR7, !P0 ;  /* 0x0000000709007c0c */ /* 0x000fe4000c741270 */
[----:B------:R-:W-:Y:S02]  /*5640*/  LEA.HI.X.SX32 R5, R16, R55, 0x1, P1 ;  /* 0x0000003710057211 */ /* 0x000fe400008f0eff */
[----:B------:R-:W-:-:S02]  /*5650*/  ISETP.LT.AND P1, PT, R8, UR7, !P0 ;  /* 0x0000000708007c0c */ /* 0x000fc4000c721270 */
[----:B------:R-:W-:Y:S02]  /*5660*/  ISETP.LT.AND P0, PT, R7, UR7, !P0 ;  /* 0x0000000707007c0c */ /* 0x000fe4000c701270 */
[----:B------:R-:W-:Y:S02]  /*5670*/  LEA.HI.X.SX32 R3, R17, R55, 0x1, P6 ;  /* 0x0000003711037211 */ /* 0x000fe400030f0eff */
[----:B------:R-:W-:Y:S02]  /*5680*/  LEA R6, P6, R0, R53, 0x1 ;  /* 0x0000003500067211 */ /* 0x000fe400078c08ff */
[----:B------:R-:W-:Y:S02]  /*5690*/  PRMT R36, R36, 0x7632, R36 ;  /* 0x0000763224247816 */ /* 0x000fe40000000024 */
[----:B------:R-:W-:Y:S02]  /*56a0*/  LEA.HI.X.SX32 R7, R0, R55, 0x1, P6 ;  /* 0x0000003700077211 */ /* 0x000fe400030f0eff */
[----:B------:R-:W-:Y:S01]  /*56b0*/  PRMT R37, R37, 0x7632, R37 ;  /* 0x0000763225257816 */ /* 0x000fe20000000025 */
[----:B------:R0:W-:Y:S01]  /*56c0*/  @P3 STG.E.U16 desc[UR24][R14.64], R36 ;  /* 0x000000240e003986 */ /* 0x0001e2000c101518 */
[----:B------:R-:W-:-:S03]  /*56d0*/  PRMT R0, R38, 0x7632, R0 ;  /* 0x0000763226007816 */ /* 0x000fc60000000000 */
[----:B------:R0:W-:Y:S04]  /*56e0*/  @P2 STG.E.U16 desc[UR24][R2.64], R37 ;  /* 0x0000002502002986 */ /* 0x0001e8000c101518 */
[----:B------:R0:W-:Y:S01]  /*56f0*/  @P1 STG.E.U16 desc[UR24][R4.64], R0 ;  /* 0x0000000004001986 */ /* 0x0001e2000c101518 */
[----:B------:R-:W-:Y:S05]  /*5700*/  @!P0 EXIT ;  /* 0x000000000000894d */ /* 0x000fea0003800000 */
[----:B0-----:R-:W-:-:S05]  /*5710*/  PRMT R3, R39, 0x7632, R3 ;  /* 0x0000763227037816 */ /* 0x001fca0000000003 */
[----:B------:R-:W-:Y:S01]  /*5720*/  STG.E.U16 desc[UR24][R6.64], R3 ;  /* 0x0000000306007986 */ /* 0x000fe2000c101518 */
[----:B------:R-:W-:Y:S05]  /*5730*/  EXIT ;  /* 0x000000000000794d */ /* 0x000fea0003800000 */
.L_x_2:
[----:B------:R-:W-:-:S00]  /*5740*/  BRA `(.L_x_2) ;  /* 0xfffffffc00fc7947 */ /* 0x000fc0000383ffff */
[----:B------:R-:W-:-:S00]  /*5750*/  NOP ;  /* 0x0000000000007918 */ /* 0x000fc00000000000 */
        /* <DEDUP_REMOVED lines=10> */
.L_x_3:


//--------------------- .nv.shared.matmul_kernel  --------------------------
	.section	.nv.shared.matmul_kernel,"aw",@nobits
	.sectionflags	@""
	.align	16
	.zero		1024


//--------------------- .nv.shared.reserved.0     --------------------------
	.section	.nv.shared.reserved.0,"aw",@nobits
	.weak		__nv_reservedSMEM_offset_0_alias
	.size		__nv_reservedSMEM_offset_0_alias, 0, 0
	.other		__nv_reservedSMEM_offset_0_alias,@"STO_CUDA_RESERVED_SHARED STV_DEFAULT"
__nv_reservedSMEM_offset_0_alias:
	.zero		0


//--------------------- .nv.constant0.matmul_kernel --------------------------
	.section	.nv.constant0.matmul_kernel,"a",@progbits
	.sectionflags	@""
	.align	4
.nv.constant0.matmul_kernel:
	.zero		608


//--------------------- SYMBOLS --------------------------

	.type		.nv.reservedSmem.offset0,@object
	.size		.nv.reservedSmem.offset0,0x4
